	.target	sm_100a

	.elftype	@"ET_EXEC"


//--------------------- .note.nv.tkinfo           --------------------------
	.section	.note.nv.tkinfo,"",@"SHT_NOTE"
	.sectionflags	@"SHF_NOTE_NV_TKINFO"
	.tkinfo
        /*0018*/ 	.word	0x00000002
        /*0030*/ 	.string	""
        /*0030*/ 	.string	"ptxas"
        /*0030*/ 	.string	"Cuda compilation tools, release 13.0, V13.0.88"
        /*0030*/ 	.string	"Build cuda_13.0.r13.0/compiler.36424714_0"
        /*0030*/ 	.string	"-arch sm_100a -m 64 "



//--------------------- .note.nv.cuinfo           --------------------------
	.section	.note.nv.cuinfo,"",@"SHT_NOTE"
	.sectionflags	@"SHF_NOTE_NV_CUINFO"
        /*0018*/ 	.short	0x0002
        /*001a*/ 	.short	0x0064
        /*001c*/ 	.short	0x0082
	.zero		2


//--------------------- .nv.info                  --------------------------
	.section	.nv.info,"",@"SHT_CUDA_INFO"
	.align	4


	//----- nvinfo : EIATTR_REGCOUNT
	.align		4
        /*0000*/ 	.byte	0x04, 0x2f
        /*0002*/ 	.short	(.L_19 - .L_18)
	.align		4
.L_18:
        /*0004*/ 	.word	index@(_ZN7cutlass13device_kernelINS_4gemm6kernel13GemmUniversalIN4cute5tupleIJiiiiEEENS1_10collective13CollectiveMmaINS1_35MainloopSm100TmaUmmaWarpSpecializedILi5ELi2ELi4ENS5_IJNS4_1CILi2EEESB_NSA_ILi1EEEEEEEENS5_IJNSA_ILi128EEENSA_ILi64EEESF_EEENS_6half_tENS5_IJlSC_lEEESI_SJ_NS4_8TiledMMAINS4_8MMA_AtomIJNS4_26SM100_MMA_F16BF16_2x1SM_SSISI_SI_fLi128ELi64ELNS4_4UMMA5MajorE0ELSO_0ELNSN_7ScaleInE0ELSP_0EEEEEENS4_6LayoutINS5_IJSC_SC_SC_EEENS5_IJNSA_ILi0EEESU_SU_EEEEENS5_IJNS4_10UnderscoreESX_SX_EEEEENS4_28SM100_TMA_2SM_LOAD_MULTICASTENS4_14ComposedLayoutINS4_7SwizzleILi3ELi4ELi3EEENS4_18smem_ptr_flag_bitsILi16EEENSS_INS5_IJNSA_ILi8EEESG_EEENS5_IJSG_SC_EEEEEEEvNS4_8identityENS4_18SM100_TMA_2SM_LOADES1A_vS1B_EENS_8epilogue10collective18CollectiveEpilogueINS1E_23Sm100TmaWarpSpecializedILi3ELi2ELi16ELb1ELb0EEEJNS5_IJSG_SG_SF_EEENS5_IJNSS_ISG_SC_EENSS_INS5_IJNSA_ILi16EEESB_EEENS5_IJSC_NSA_ILi32EEEEEEEEEEESI_SJ_SI_SJ_NS1E_6fusion15FusionCallbacksIS1I_NS1R_17LinearCombinationISI_fSI_fLNS_15FloatRoundStyleE2EEES1J_S1Q_JEEENS4_5SM1004TMEM4LOAD26SM100_TMEM_LOAD_32dp32b16xENS4_13SM90_TMA_LOADENS11_INS12_ILi1ELi4ELi3EEES15_NSS_INS5_IJS16_S1L_EEENS5_IJS1L_SC_EEEEEEENS4_39AutoVectorizingCopyWithAssumedAlignmentILi128EEENS4_14SM90_TMA_STOREES26_S28_S28_EEEvvEEEEvNT_6ParamsE)
        /*0008*/ 	.word	0x00000048


	//----- nvinfo : EIATTR_FRAME_SIZE
	.align		4
.L_19:
        /*000c*/ 	.byte	0x04, 0x11
        /*000e*/ 	.short	(.L_21 - .L_20)
	.align		4
.L_20:
        /*0010*/ 	.word	index@($__internal_2_$__cuda_sm10x_tcgen05_guardrail_trap_unallocated_columns_being_dealloced)
        /*0014*/ 	.word	0x00000000


	//----- nvinfo : EIATTR_FRAME_SIZE
	.align		4
.L_21:
        /*0018*/ 	.byte	0x04, 0x11
        /*001a*/ 	.short	(.L_23 - .L_22)
	.align		4
.L_22:
        /*001c*/ 	.word	index@($__internal_1_$__cuda_sm10x_tcgen05_guardrail_trap_phase_invalid_during_alloc)
        /*0020*/ 	.word	0x00000000


	//----- nvinfo : EIATTR_FRAME_SIZE
	.align		4
.L_23:
        /*0024*/ 	.byte	0x04, 0x11
        /*0026*/ 	.short	(.L_25 - .L_24)
	.align		4
.L_24:
        /*0028*/ 	.word	index@($__internal_0_$__cuda_sm10x_tcgen05_guardrail_trap_col_being_dealloced_not_returned_by_alloc)
        /*002c*/ 	.word	0x00000000


	//----- nvinfo : EIATTR_FRAME_SIZE
	.align		4
.L_25:
        /*0030*/ 	.byte	0x04, 0x11
        /*0032*/ 	.short	(.L_27 - .L_26)
	.align		4
.L_26:
        /*0034*/ 	.word	index@(_ZN7cutlass13device_kernelINS_4gemm6kernel13GemmUniversalIN4cute5tupleIJiiiiEEENS1_10collective13CollectiveMmaINS1_35MainloopSm100TmaUmmaWarpSpecializedILi5ELi2ELi4ENS5_IJNS4_1CILi2EEESB_NSA_ILi1EEEEEEEENS5_IJNSA_ILi128EEENSA_ILi64EEESF_EEENS_6half_tENS5_IJlSC_lEEESI_SJ_NS4_8TiledMMAINS4_8MMA_AtomIJNS4_26SM100_MMA_F16BF16_2x1SM_SSISI_SI_fLi128ELi64ELNS4_4UMMA5MajorE0ELSO_0ELNSN_7ScaleInE0ELSP_0EEEEEENS4_6LayoutINS5_IJSC_SC_SC_EEENS5_IJNSA_ILi0EEESU_SU_EEEEENS5_IJNS4_10UnderscoreESX_SX_EEEEENS4_28SM100_TMA_2SM_LOAD_MULTICASTENS4_14ComposedLayoutINS4_7SwizzleILi3ELi4ELi3EEENS4_18smem_ptr_flag_bitsILi16EEENSS_INS5_IJNSA_ILi8EEESG_EEENS5_IJSG_SC_EEEEEEEvNS4_8identityENS4_18SM100_TMA_2SM_LOADES1A_vS1B_EENS_8epilogue10collective18CollectiveEpilogueINS1E_23Sm100TmaWarpSpecializedILi3ELi2ELi16ELb1ELb0EEEJNS5_IJSG_SG_SF_EEENS5_IJNSS_ISG_SC_EENSS_INS5_IJNSA_ILi16EEESB_EEENS5_IJSC_NSA_ILi32EEEEEEEEEEESI_SJ_SI_SJ_NS1E_6fusion15FusionCallbacksIS1I_NS1R_17LinearCombinationISI_fSI_fLNS_15FloatRoundStyleE2EEES1J_S1Q_JEEENS4_5SM1004TMEM4LOAD26SM100_TMEM_LOAD_32dp32b16xENS4_13SM90_TMA_LOADENS11_INS12_ILi1ELi4ELi3EEES15_NSS_INS5_IJS16_S1L_EEENS5_IJS1L_SC_EEEEEEENS4_39AutoVectorizingCopyWithAssumedAlignmentILi128EEENS4_14SM90_TMA_STOREES26_S28_S28_EEEvvEEEEvNT_6ParamsE)
        /*0038*/ 	.word	0x00000000


	//----- nvinfo : EIATTR_MIN_STACK_SIZE
	.align		4
.L_27:
        /*003c*/ 	.byte	0x04, 0x12
        /*003e*/ 	.short	(.L_29 - .L_28)
	.align		4
.L_28:
        /*0040*/ 	.word	index@(_ZN7cutlass13device_kernelINS_4gemm6kernel13GemmUniversalIN4cute5tupleIJiiiiEEENS1_10collective13CollectiveMmaINS1_35MainloopSm100TmaUmmaWarpSpecializedILi5ELi2ELi4ENS5_IJNS4_1CILi2EEESB_NSA_ILi1EEEEEEEENS5_IJNSA_ILi128EEENSA_ILi64EEESF_EEENS_6half_tENS5_IJlSC_lEEESI_SJ_NS4_8TiledMMAINS4_8MMA_AtomIJNS4_26SM100_MMA_F16BF16_2x1SM_SSISI_SI_fLi128ELi64ELNS4_4UMMA5MajorE0ELSO_0ELNSN_7ScaleInE0ELSP_0EEEEEENS4_6LayoutINS5_IJSC_SC_SC_EEENS5_IJNSA_ILi0EEESU_SU_EEEEENS5_IJNS4_10UnderscoreESX_SX_EEEEENS4_28SM100_TMA_2SM_LOAD_MULTICASTENS4_14ComposedLayoutINS4_7SwizzleILi3ELi4ELi3EEENS4_18smem_ptr_flag_bitsILi16EEENSS_INS5_IJNSA_ILi8EEESG_EEENS5_IJSG_SC_EEEEEEEvNS4_8identityENS4_18SM100_TMA_2SM_LOADES1A_vS1B_EENS_8epilogue10collective18CollectiveEpilogueINS1E_23Sm100TmaWarpSpecializedILi3ELi2ELi16ELb1ELb0EEEJNS5_IJSG_SG_SF_EEENS5_IJNSS_ISG_SC_EENSS_INS5_IJNSA_ILi16EEESB_EEENS5_IJSC_NSA_ILi32EEEEEEEEEEESI_SJ_SI_SJ_NS1E_6fusion15FusionCallbacksIS1I_NS1R_17LinearCombinationISI_fSI_fLNS_15FloatRoundStyleE2EEES1J_S1Q_JEEENS4_5SM1004TMEM4LOAD26SM100_TMEM_LOAD_32dp32b16xENS4_13SM90_TMA_LOADENS11_INS12_ILi1ELi4ELi3EEES15_NSS_INS5_IJS16_S1L_EEENS5_IJS1L_SC_EEEEEEENS4_39AutoVectorizingCopyWithAssumedAlignmentILi128EEENS4_14SM90_TMA_STOREES26_S28_S28_EEEvvEEEEvNT_6ParamsE)
        /*0044*/ 	.word	0x00000000
.L_29:


//--------------------- .nv.compat                --------------------------
	.section	.nv.compat,"",@"SHT_CUDA_COMPAT_INFO"
	.align	4
        /*0000*/ 	.byte	0x02, 0x09, 0x01, 0x00, 0x02, 0x02, 0x02, 0x00, 0x02, 0x05, 0x05, 0x00, 0x03, 0x07, 0x01, 0x01
        /*0010*/ 	.byte	0x02, 0x03, 0x01, 0x00, 0x02, 0x06, 0x01, 0x00, 0x04, 0x0b, 0x08, 0x00, 0x09, 0x00, 0x00, 0x00
        /*0020*/ 	.byte	0x00, 0x00, 0x00, 0x00


//--------------------- .nv.info._ZN7cutlass13device_kernelINS_4gemm6kernel13GemmUniversalIN4cute5tupleIJiiiiEEENS1_10collective13CollectiveMmaINS1_35MainloopSm100TmaUmmaWarpSpecializedILi5ELi2ELi4ENS5_IJNS4_1CILi2EEESB_NSA_ILi1EEEEEEEENS5_IJNSA_ILi128EEENSA_ILi64EEESF_EEENS_6half_tENS5_IJlSC_lEEESI_SJ_NS4_8TiledMMAINS4_8MMA_AtomIJNS4_26SM100_MMA_F16BF16_2x1SM_SSISI_SI_fLi128ELi64ELNS4_4UMMA5MajorE0ELSO_0ELNSN_7ScaleInE0ELSP_0EEEEEENS4_6LayoutINS5_IJSC_SC_SC_EEENS5_IJNSA_ILi0EEESU_SU_EEEEENS5_IJNS4_10UnderscoreESX_SX_EEEEENS4_28SM100_TMA_2SM_LOAD_MULTICASTENS4_14ComposedLayoutINS4_7SwizzleILi3ELi4ELi3EEENS4_18smem_ptr_flag_bitsILi16EEENSS_INS5_IJNSA_ILi8EEESG_EEENS5_IJSG_SC_EEEEEEEvNS4_8identityENS4_18SM100_TMA_2SM_LOADES1A_vS1B_EENS_8epilogue10collective18CollectiveEpilogueINS1E_23Sm100TmaWarpSpecializedILi3ELi2ELi16ELb1ELb0EEEJNS5_IJSG_SG_SF_EEENS5_IJNSS_ISG_SC_EENSS_INS5_IJNSA_ILi16EEESB_EEENS5_IJSC_NSA_ILi32EEEEEEEEEEESI_SJ_SI_SJ_NS1E_6fusion15FusionCallbacksIS1I_NS1R_17LinearCombinationISI_fSI_fLNS_15FloatRoundStyleE2EEES1J_S1Q_JEEENS4_5SM1004TMEM4LOAD26SM100_TMEM_LOAD_32dp32b16xENS4_13SM90_TMA_LOADENS11_INS12_ILi1ELi4ELi3EEES15_NSS_INS5_IJS16_S1L_EEENS5_IJS1L_SC_EEEEEEENS4_39AutoVectorizingCopyWithAssumedAlignmentILi128EEENS4_14SM90_TMA_STOREES26_S28_S28_EEEvvEEEEvNT_6ParamsE --------------------------
	.section	.nv.info._ZN7cutlass13device_kernelINS_4gemm6kernel13GemmUniversalIN4cute5tupleIJiiiiEEENS1_10collective13CollectiveMmaINS1_35MainloopSm100TmaUmmaWarpSpecializedILi5ELi2ELi4ENS5_IJNS4_1CILi2EEESB_NSA_ILi1EEEEEEEENS5_IJNSA_ILi128EEENSA_ILi64EEESF_EEENS_6half_tENS5_IJlSC_lEEESI_SJ_NS4_8TiledMMAINS4_8MMA_AtomIJNS4_26SM100_MMA_F16BF16_2x1SM_SSISI_SI_fLi128ELi64ELNS4_4UMMA5MajorE0ELSO_0ELNSN_7ScaleInE0ELSP_0EEEEEENS4_6LayoutINS5_IJSC_SC_SC_EEENS5_IJNSA_ILi0EEESU_SU_EEEEENS5_IJNS4_10UnderscoreESX_SX_EEEEENS4_28SM100_TMA_2SM_LOAD_MULTICASTENS4_14ComposedLayoutINS4_7SwizzleILi3ELi4ELi3EEENS4_18smem_ptr_flag_bitsILi16EEENSS_INS5_IJNSA_ILi8EEESG_EEENS5_IJSG_SC_EEEEEEEvNS4_8identityENS4_18SM100_TMA_2SM_LOADES1A_vS1B_EENS_8epilogue10collective18CollectiveEpilogueINS1E_23Sm100TmaWarpSpecializedILi3ELi2ELi16ELb1ELb0EEEJNS5_IJSG_SG_SF_EEENS5_IJNSS_ISG_SC_EENSS_INS5_IJNSA_ILi16EEESB_EEENS5_IJSC_NSA_ILi32EEEEEEEEEEESI_SJ_SI_SJ_NS1E_6fusion15FusionCallbacksIS1I_NS1R_17LinearCombinationISI_fSI_fLNS_15FloatRoundStyleE2EEES1J_S1Q_JEEENS4_5SM1004TMEM4LOAD26SM100_TMEM_LOAD_32dp32b16xENS4_13SM90_TMA_LOADENS11_INS12_ILi1ELi4ELi3EEES15_NSS_INS5_IJS16_S1L_EEENS5_IJS1L_SC_EEEEEEENS4_39AutoVectorizingCopyWithAssumedAlignmentILi128EEENS4_14SM90_TMA_STOREES26_S28_S28_EEEvvEEEEvNT_6ParamsE,"",@"SHT_CUDA_INFO"
	.sectionflags	@""
	.align	4


	//----- nvinfo : EIATTR_CUDA_API_VERSION
	.align		4
        /*0000*/ 	.byte	0x04, 0x37
        /*0002*/ 	.short	(.L_31 - .L_30)
.L_30:
        /*0004*/ 	.word	0x00000082


	//----- nvinfo : EIATTR_KPARAM_INFO
	.align		4
.L_31:
        /*0008*/ 	.byte	0x04, 0x17
        /*000a*/ 	.short	(.L_33 - .L_32)
.L_32:
        /*000c*/ 	.word	0x00000000
        /*0010*/ 	.short	0x0000
        /*0012*/ 	.short	0x0000
        /*0014*/ 	.byte	0x00, 0xf0, 0x01, 0x20


	//----- nvinfo : EIATTR_AT_ENTRY_FRAGMENTS
	.align		4
.L_33:
        /*0018*/ 	.byte	0x04, 0x4f
        /*001a*/ 	.short	(.L_35 - .L_34)


	//   ....[0]....
.L_34:
        /*001c*/ 	.word	0x00000007


	//----- nvinfo : EIATTR_RESERVED_SMEM_USED
	.align		4
.L_35:
        /*0020*/ 	.byte	0x01, 0x41
	.zero		2


	//----- nvinfo : EIATTR_SPARSE_MMA_MASK
	.align		4
        /*0024*/ 	.byte	0x03, 0x50
        /*0026*/ 	.short	0x0000


	//----- nvinfo : EIATTR_TCGEN05_2CTA_USED
	.align		4
        /*0028*/ 	.byte	0x01, 0x52
	.zero		2


	//----- nvinfo : EIATTR_MAXREG_COUNT
	.align		4
        /*002c*/ 	.byte	0x03, 0x1b
        /*002e*/ 	.short	0x00ff


	//----- nvinfo : EIATTR_NUM_BARRIERS
	.align		4
        /*0030*/ 	.byte	0x02, 0x4c
        /*0032*/ 	.byte	0x07
	.zero		1


	//----- nvinfo : EIATTR_EXTERNS
	.align		4
        /*0034*/ 	.byte	0x04, 0x0f
        /*0036*/ 	.short	(.L_37 - .L_36)


	//   ....[0]....
	.align		4
.L_36:
        /*0038*/ 	.word	index@(__assertfail)


	//----- nvinfo : EIATTR_MERCURY_ISA_VERSION
	.align		4
.L_37:
        /*003c*/ 	.byte	0x03, 0x5f
        /*003e*/ 	.short	0x0101


	//----- nvinfo : EIATTR_INT_WARP_WIDE_INSTR_OFFSETS
	.align		4
        /*0040*/ 	.byte	0x04, 0x31
        /*0042*/ 	.short	(.L_39 - .L_38)


	//   ....[0]....
.L_38:
        /*0044*/ 	.word	0x00000d70


	//   ....[1]....
        /*0048*/ 	.word	0x00000e10


	//   ....[2]....
        /*004c*/ 	.word	0x000047a0


	//   ....[3]....
        /*0050*/ 	.word	0x000047d0


	//   ....[4]....
        /*0054*/ 	.word	0x000047f0


	//   ....[5]....
        /*0058*/ 	.word	0x00005390


	//   ....[6]....
        /*005c*/ 	.word	0x00005450


	//   ....[7]....
        /*0060*/ 	.word	0x000054c0


	//   ....[8]....
        /*0064*/ 	.word	0x00005600


	//   ....[9]....
        /*0068*/ 	.word	0x00005710


	//   ....[10]....
        /*006c*/ 	.word	0x00005740


	//----- nvinfo : EIATTR_COOP_GROUP_MASK_REGIDS
	.align		4
.L_39:
        /*0070*/ 	.byte	0x04, 0x29
        /*0072*/ 	.short	(.L_41 - .L_40)


	//   ....[0]....
.L_40:
        /*0074*/ 	.word	0xffffffff


	//   ....[1]....
        /*0078*/ 	.word	0xffffffff


	//   ....[2]....
        /*007c*/ 	.word	0xffffffff


	//   ....[3]....
        /*0080*/ 	.word	0xffffffff


	//   ....[4]....
        /*0084*/ 	.word	0xffffffff


	//   ....[5]....
        /*0088*/ 	.word	0xffffffff


	//   ....[6]....
        /*008c*/ 	.word	0xffffffff


	//   ....[7]....
        /*0090*/ 	.word	0xffffffff


	//   ....[8]....
        /*0094*/ 	.word	0xffffffff


	//   ....[9]....
        /*0098*/ 	.word	0xffffffff


	//   ....[10]....
        /*009c*/ 	.word	0xffffffff


	//   ....[11]....
        /*00a0*/ 	.word	0xffffffff


	//   ....[12]....
        /*00a4*/ 	.word	0xffffffff


	//   ....[13]....
        /*00a8*/ 	.word	0xffffffff


	//----- nvinfo : EIATTR_COOP_GROUP_INSTR_OFFSETS
	.align		4
.L_41:
        /*00ac*/ 	.byte	0x04, 0x28
        /*00ae*/ 	.short	(.L_43 - .L_42)


	//   ....[0]....
.L_42:
        /*00b0*/ 	.word	0x000000b0


	//   ....[1]....
        /*00b4*/ 	.word	0x00000520


	//   ....[2]....
        /*00b8*/ 	.word	0x00000700


	//   ....[3]....
        /*00bc*/ 	.word	0x00000870


	//   ....[4]....
        /*00c0*/ 	.word	0x00000960


	//   ....[5]....
        /*00c4*/ 	.word	0x00000ac0


	//   ....[6]....
        /*00c8*/ 	.word	0x00000c50


	//   ....[7]....
        /*00cc*/ 	.word	0x00000e90


	//   ....[8]....
        /*00d0*/ 	.word	0x00002470


	//   ....[9]....
        /*00d4*/ 	.word	0x000033c0


	//   ....[10]....
        /*00d8*/ 	.word	0x00003890


	//   ....[11]....
        /*00dc*/ 	.word	0x000038c0


	//   ....[12]....
        /*00e0*/ 	.word	0x000046a0


	//   ....[13]....
        /*00e4*/ 	.word	0x000048b0


	//----- nvinfo : EIATTR_VRC_CTA_INIT_COUNT
	.align		4
.L_43:
        /*00e8*/ 	.byte	0x02, 0x4a
        /*00ea*/ 	.byte	0x80
	.zero		1


	//----- nvinfo : EIATTR_SYSCALL_OFFSETS
	.align		4
        /*00ec*/ 	.byte	0x04, 0x46
        /*00ee*/ 	.short	(.L_45 - .L_44)


	//   ....[0]....
.L_44:
        /*00f0*/ 	.word	0x00006420


	//   ....[1]....
        /*00f4*/ 	.word	0x00006510


	//   ....[2]....
        /*00f8*/ 	.word	0x00006d30


	//   ....[3]....
        /*00fc*/ 	.word	0x000076c0


	//----- nvinfo : EIATTR_MBARRIER_INSTR_OFFSETS
	.align		4
.L_45:
        /*0100*/ 	.byte	0x04, 0x39
        /*0102*/ 	.short	(.L_47 - .L_46)


	//   ....[0]....
.L_46:
        /*0104*/ 	.word	0x00000650
        /*0108*/ 	.word	0x000000ff
        /*010c*/ 	.word	0x00000000
        /*0110*/ 	.short	0x0100
        /*0112*/ 	.byte	0x04
	.zero		1


	//   ....[1]....
        /*0114*/ 	.word	0x00000660
        /*0118*/ 	.word	0x000000ff
        /*011c*/ 	.word	0x00000028
        /*0120*/ 	.short	0x0100
        /*0122*/ 	.byte	0x04
	.zero		1


	//   ....[2]....
        /*0124*/ 	.word	0x00000670
        /*0128*/ 	.word	0x000000ff
        /*012c*/ 	.word	0x00000008
        /*0130*/ 	.short	0x0100
        /*0132*/ 	.byte	0x04
	.zero		1


	//   ....[3]....
        /*0134*/ 	.word	0x00000680
        /*0138*/ 	.word	0x000000ff
        /*013c*/ 	.word	0x00000030
        /*0140*/ 	.short	0x0100
        /*0142*/ 	.byte	0x04
	.zero		1


	//   ....[4]....
        /*0144*/ 	.word	0x00000690
        /*0148*/ 	.word	0x000000ff
        /*014c*/ 	.word	0x00000010
        /*0150*/ 	.short	0x0100
        /*0152*/ 	.byte	0x04
	.zero		1


	//   ....[5]....
        /*0154*/ 	.word	0x000006a0
        /*0158*/ 	.word	0x000000ff
        /*015c*/ 	.word	0x00000038
        /*0160*/ 	.short	0x0100
        /*0162*/ 	.byte	0x04
	.zero		1


	//   ....[6]....
        /*0164*/ 	.word	0x000006b0
        /*0168*/ 	.word	0x000000ff
        /*016c*/ 	.word	0x00000018
        /*0170*/ 	.short	0x0100
        /*0172*/ 	.byte	0x04
	.zero		1


	//   ....[7]....
        /*0174*/ 	.word	0x000006c0
        /*0178*/ 	.word	0x000000ff
        /*017c*/ 	.word	0x00000040
        /*0180*/ 	.short	0x0100
        /*0182*/ 	.byte	0x04
	.zero		1


	//   ....[8]....
        /*0184*/ 	.word	0x000006d0
        /*0188*/ 	.word	0x000000ff
        /*018c*/ 	.word	0x00000020
        /*0190*/ 	.short	0x0100
        /*0192*/ 	.byte	0x04
	.zero		1


	//   ....[9]....
        /*0194*/ 	.word	0x000006e0
        /*0198*/ 	.word	0x000000ff
        /*019c*/ 	.word	0x00000048
        /*01a0*/ 	.short	0x0100
        /*01a2*/ 	.byte	0x04
	.zero		1


	//   ....[10]....
        /*01a4*/ 	.word	0x00000800
        /*01a8*/ 	.word	0x000000ff
        /*01ac*/ 	.word	0x00000050
        /*01b0*/ 	.short	0x0100
        /*01b2*/ 	.byte	0x04
	.zero		1


	//   ....[11]....
        /*01b4*/ 	.word	0x00000810
        /*01b8*/ 	.word	0x000000ff
        /*01bc*/ 	.word	0x00000068
        /*01c0*/ 	.short	0x0100
        /*01c2*/ 	.byte	0x04
	.zero		1


	//   ....[12]....
        /*01c4*/ 	.word	0x00000820
        /*01c8*/ 	.word	0x000000ff
        /*01cc*/ 	.word	0x00000058
        /*01d0*/ 	.short	0x0100
        /*01d2*/ 	.byte	0x04
	.zero		1


	//   ....[13]....
        /*01d4*/ 	.word	0x00000830
        /*01d8*/ 	.word	0x000000ff
        /*01dc*/ 	.word	0x00000070
        /*01e0*/ 	.short	0x0100
        /*01e2*/ 	.byte	0x04
	.zero		1


	//   ....[14]....
        /*01e4*/ 	.word	0x00000840
        /*01e8*/ 	.word	0x000000ff
        /*01ec*/ 	.word	0x00000060
        /*01f0*/ 	.short	0x0100
        /*01f2*/ 	.byte	0x04
	.zero		1


	//   ....[15]....
        /*01f4*/ 	.word	0x00000850
        /*01f8*/ 	.word	0x000000ff
        /*01fc*/ 	.word	0x00000078
        /*0200*/ 	.short	0x0100
        /*0202*/ 	.byte	0x04
	.zero		1


	//   ....[16]....
        /*0204*/ 	.word	0x00000930
        /*0208*/ 	.word	0x000000ff
        /*020c*/ 	.word	0x00000080
        /*0210*/ 	.short	0x0100
        /*0212*/ 	.byte	0x06
	.zero		1


	//   ....[17]....
        /*0214*/ 	.word	0x00000940
        /*0218*/ 	.word	0x000000ff
        /*021c*/ 	.word	0x00000088
        /*0220*/ 	.short	0x0100
        /*0222*/ 	.byte	0x06
	.zero		1


	//   ....[18]....
        /*0224*/ 	.word	0x00000a70
        /*0228*/ 	.word	0x000000ff
        /*022c*/ 	.word	0x00000090
        /*0230*/ 	.short	0x0100
        /*0232*/ 	.byte	0x06
	.zero		1


	//   ....[19]....
        /*0234*/ 	.word	0x00000a80
        /*0238*/ 	.word	0x000000ff
        /*023c*/ 	.word	0x000000a0
        /*0240*/ 	.short	0x0100
        /*0242*/ 	.byte	0x06
	.zero		1


	//   ....[20]....
        /*0244*/ 	.word	0x00000a90
        /*0248*/ 	.word	0x000000ff
        /*024c*/ 	.word	0x00000098
        /*0250*/ 	.short	0x0100
        /*0252*/ 	.byte	0x06
	.zero		1


	//   ....[21]....
        /*0254*/ 	.word	0x00000aa0
        /*0258*/ 	.word	0x000000ff
        /*025c*/ 	.word	0x000000a8
        /*0260*/ 	.short	0x0100
        /*0262*/ 	.byte	0x06
	.zero		1


	//   ....[22]....
        /*0264*/ 	.word	0x00000bc0
        /*0268*/ 	.word	0x000000ff
        /*026c*/ 	.word	0x000000b0
        /*0270*/ 	.short	0x0100
        /*0272*/ 	.byte	0x04
	.zero		1


	//   ....[23]....
        /*0274*/ 	.word	0x00000bd0
        /*0278*/ 	.word	0x000000ff
        /*027c*/ 	.word	0x000000d0
        /*0280*/ 	.short	0x0100
        /*0282*/ 	.byte	0x04
	.zero		1


	//   ....[24]....
        /*0284*/ 	.word	0x00000be0
        /*0288*/ 	.word	0x000000ff
        /*028c*/ 	.word	0x000000b8
        /*0290*/ 	.short	0x0100
        /*0292*/ 	.byte	0x04
	.zero		1


	//   ....[25]....
        /*0294*/ 	.word	0x00000bf0
        /*0298*/ 	.word	0x000000ff
        /*029c*/ 	.word	0x000000d8
        /*02a0*/ 	.short	0x0100
        /*02a2*/ 	.byte	0x04
	.zero		1


	//   ....[26]....
        /*02a4*/ 	.word	0x00000c00
        /*02a8*/ 	.word	0x000000ff
        /*02ac*/ 	.word	0x000000c0
        /*02b0*/ 	.short	0x0100
        /*02b2*/ 	.byte	0x04
	.zero		1


	//   ....[27]....
        /*02b4*/ 	.word	0x00000c10
        /*02b8*/ 	.word	0x000000ff
        /*02bc*/ 	.word	0x000000e0
        /*02c0*/ 	.short	0x0100
        /*02c2*/ 	.byte	0x04
	.zero		1


	//   ....[28]....
        /*02c4*/ 	.word	0x00000c20
        /*02c8*/ 	.word	0x000000ff
        /*02cc*/ 	.word	0x000000c8
        /*02d0*/ 	.short	0x0100
        /*02d2*/ 	.byte	0x04
	.zero		1


	//   ....[29]....
        /*02d4*/ 	.word	0x00000c30
        /*02d8*/ 	.word	0x000000ff
        /*02dc*/ 	.word	0x000000e8
        /*02e0*/ 	.short	0x0100
        /*02e2*/ 	.byte	0x04
	.zero		1


	//   ....[30]....
        /*02e4*/ 	.word	0x00000d20
        /*02e8*/ 	.word	0x000000ff
        /*02ec*/ 	.word	0x000000f0
        /*02f0*/ 	.short	0x0100
        /*02f2*/ 	.byte	0x04
	.zero		1


	//   ....[31]....
        /*02f4*/ 	.word	0x00000d30
        /*02f8*/ 	.word	0x000000ff
        /*02fc*/ 	.word	0x00000100
        /*0300*/ 	.short	0x0100
        /*0302*/ 	.byte	0x04
	.zero		1


	//   ....[32]....
        /*0304*/ 	.word	0x00000d40
        /*0308*/ 	.word	0x000000ff
        /*030c*/ 	.word	0x000000f8
        /*0310*/ 	.short	0x0100
        /*0312*/ 	.byte	0x04
	.zero		1


	//   ....[33]....
        /*0314*/ 	.word	0x00000d50
        /*0318*/ 	.word	0x000000ff
        /*031c*/ 	.word	0x00000108
        /*0320*/ 	.short	0x0100
        /*0322*/ 	.byte	0x04
	.zero		1


	//   ....[34]....
        /*0324*/ 	.word	0x00000e50
        /*0328*/ 	.word	0x000000ff
        /*032c*/ 	.word	0x00000110
        /*0330*/ 	.short	0x0100
        /*0332*/ 	.byte	0x06
	.zero		1


	//   ....[35]....
        /*0334*/ 	.word	0x00001a50
        /*0338*/ 	.word	0x00000000
        /*033c*/ 	.word	0x00000100
        /*0340*/ 	.short	0x010a
        /*0342*/ 	.byte	0xff
	.zero		1


	//   ....[36]....
        /*0344*/ 	.word	0x00001a80
        /*0348*/ 	.word	0x00000000
        /*034c*/ 	.word	0x000000f0
        /*0350*/ 	.short	0x0101
        /*0352*/ 	.byte	0xff
	.zero		1


	//   ....[37]....
        /*0354*/ 	.word	0x00001b40
        /*0358*/ 	.word	0x000000ff
        /*035c*/ 	.word	0x00000028
        /*0360*/ 	.short	0x010a
        /*0362*/ 	.byte	0x04
	.zero		1


	//   ....[38]....
        /*0364*/ 	.word	0x00001c10
        /*0368*/ 	.word	0x000000ff
        /*036c*/ 	.word	0x00000028
        /*0370*/ 	.short	0x010a
        /*0372*/ 	.byte	0x05
	.zero		1


	//   ....[39]....
        /*0374*/ 	.word	0x00001d70
        /*0378*/ 	.word	0x000000ff
        /*037c*/ 	.word	0x00000028
        /*0380*/ 	.short	0x010a
        /*0382*/ 	.byte	0x04
	.zero		1


	//   ....[40]....
        /*0384*/ 	.word	0x00002000
        /*0388*/ 	.word	0x000000ff
        /*038c*/ 	.word	0x00000088
        /*0390*/ 	.short	0x0101
        /*0392*/ 	.byte	0x15
	.zero		1


	//   ....[41]....
        /*0394*/ 	.word	0x00002020
        /*0398*/ 	.word	0x000000ff
        /*039c*/ 	.word	0x00000028
        /*03a0*/ 	.short	0x010a
        /*03a2*/ 	.byte	0x04
	.zero		1


	//   ....[42]....
        /*03a4*/ 	.word	0x000020a0
        /*03a8*/ 	.word	0x000000ff
        /*03ac*/ 	.word	0x00000028
        /*03b0*/ 	.short	0x010a
        /*03b2*/ 	.byte	0x06
	.zero		1


	//   ....[43]....
        /*03b4*/ 	.word	0x000021e0
        /*03b8*/ 	.word	0x000000ff
        /*03bc*/ 	.word	0x00000028
        /*03c0*/ 	.short	0x010a
        /*03c2*/ 	.byte	0x04
	.zero		1


	//   ....[44]....
        /*03c4*/ 	.word	0x000024a0
        /*03c8*/ 	.word	0x00000003
        /*03cc*/ 	.word	0x00000090
        /*03d0*/ 	.short	0x010a
        /*03d2*/ 	.byte	0xff
	.zero		1


	//   ....[45]....
        /*03d4*/ 	.word	0x000025f0
        /*03d8*/ 	.word	0x00000000
        /*03dc*/ 	.word	0x00000000
        /*03e0*/ 	.short	0x0101
        /*03e2*/ 	.byte	0xff
	.zero		1


	//   ....[46]....
        /*03e4*/ 	.word	0x00002bb0
        /*03e8*/ 	.word	0x000000ff
        /*03ec*/ 	.word	0x00000000
        /*03f0*/ 	.short	0x010a
        /*03f2*/ 	.byte	0x04
	.zero		1


	//   ....[47]....
        /*03f4*/ 	.word	0x00002c40
        /*03f8*/ 	.word	0x000000ff
        /*03fc*/ 	.word	0x00000000
        /*0400*/ 	.short	0x010a
        /*0402*/ 	.byte	0x05
	.zero		1


	//   ....[48]....
        /*0404*/ 	.word	0x00002cd0
        /*0408*/ 	.word	0x000000ff
        /*040c*/ 	.word	0x00000000
        /*0410*/ 	.short	0x010a
        /*0412*/ 	.byte	0x05
	.zero		1


	//   ....[49]....
        /*0414*/ 	.word	0x00002d60
        /*0418*/ 	.word	0x000000ff
        /*041c*/ 	.word	0x00000000
        /*0420*/ 	.short	0x010a
        /*0422*/ 	.byte	0x05
	.zero		1


	//   ....[50]....
        /*0424*/ 	.word	0x00002e00
        /*0428*/ 	.word	0x00000000
        /*042c*/ 	.word	0x00000000
        /*0430*/ 	.short	0x010a
        /*0432*/ 	.byte	0xff
	.zero		1


	//   ....[51]....
        /*0434*/ 	.word	0x00002f20
        /*0438*/ 	.word	0x00000000
        /*043c*/ 	.word	0x000000f0
        /*0440*/ 	.short	0x010a
        /*0442*/ 	.byte	0xff
	.zero		1


	//   ....[52]....
        /*0444*/ 	.word	0x00002f90
        /*0448*/ 	.word	0x00000000
        /*044c*/ 	.word	0x00000000
        /*0450*/ 	.short	0x0101
        /*0452*/ 	.byte	0xff
	.zero		1


	//   ....[53]....
        /*0454*/ 	.word	0x00002fb0
        /*0458*/ 	.word	0x000000ff
        /*045c*/ 	.word	0x000000a0
        /*0460*/ 	.short	0x010a
        /*0462*/ 	.byte	0x04
	.zero		1


	//   ....[54]....
        /*0464*/ 	.word	0x000030d0
        /*0468*/ 	.word	0x00000000
        /*046c*/ 	.word	0x00000090
        /*0470*/ 	.short	0x010a
        /*0472*/ 	.byte	0xff
	.zero		1


	//   ....[55]....
        /*0474*/ 	.word	0x000031d0
        /*0478*/ 	.word	0x00000000
        /*047c*/ 	.word	0x00000000
        /*0480*/ 	.short	0x0101
        /*0482*/ 	.byte	0xff
	.zero		1


	//   ....[56]....
        /*0484*/ 	.word	0x00003260
        /*0488*/ 	.word	0x000000ff
        /*048c*/ 	.word	0x000000a0
        /*0490*/ 	.short	0x0106
        /*0492*/ 	.byte	0x04
	.zero		1


	//   ....[57]....
        /*0494*/ 	.word	0x00003280
        /*0498*/ 	.word	0x000000ff
        /*049c*/ 	.word	0x000000a0
        /*04a0*/ 	.short	0x010a
        /*04a2*/ 	.byte	0x04
	.zero		1


	//   ....[58]....
        /*04a4*/ 	.word	0x00003310
        /*04a8*/ 	.word	0x000000ff
        /*04ac*/ 	.word	0x000000a0
        /*04b0*/ 	.short	0x0106
        /*04b2*/ 	.byte	0x07
	.zero		1


	//   ....[59]....
        /*04b4*/ 	.word	0x00003350
        /*04b8*/ 	.word	0x00000000
        /*04bc*/ 	.word	0x000000a0
        /*04c0*/ 	.short	0x010a
        /*04c2*/ 	.byte	0xff
	.zero		1


	//   ....[60]....
        /*04c4*/ 	.word	0x00003590
        /*04c8*/ 	.word	0x000000ff
        /*04cc*/ 	.word	0x00000008
        /*04d0*/ 	.short	0x010a
        /*04d2*/ 	.byte	0x05
	.zero		1


	//   ....[61]....
        /*04d4*/ 	.word	0x000035b0
        /*04d8*/ 	.word	0x000000ff
        /*04dc*/ 	.word	0x00000008
        /*04e0*/ 	.short	0x010a
        /*04e2*/ 	.byte	0x05
	.zero		1


	//   ....[62]....
        /*04e4*/ 	.word	0x00003740
        /*04e8*/ 	.word	0x000000ff
        /*04ec*/ 	.word	0x00000008
        /*04f0*/ 	.short	0x010a
        /*04f2*/ 	.byte	0x05
	.zero		1


	//   ....[63]....
        /*04f4*/ 	.word	0x00003760
        /*04f8*/ 	.word	0x000000ff
        /*04fc*/ 	.word	0x00000008
        /*0500*/ 	.short	0x010a
        /*0502*/ 	.byte	0x05
	.zero		1


	//   ....[64]....
        /*0504*/ 	.word	0x00003820
        /*0508*/ 	.word	0x000000ff
        /*050c*/ 	.word	0x00000000
        /*0510*/ 	.short	0x0101
        /*0512*/ 	.byte	0x04
	.zero		1


	//   ....[65]....
        /*0514*/ 	.word	0x00003be0
        /*0518*/ 	.word	0x00000000
        /*051c*/ 	.word	0x00000090
        /*0520*/ 	.short	0x010a
        /*0522*/ 	.byte	0xff
	.zero		1


	//   ....[66]....
        /*0524*/ 	.word	0x00003ca0
        /*0528*/ 	.word	0x00000000
        /*052c*/ 	.word	0x00000000
        /*0530*/ 	.short	0x0101
        /*0532*/ 	.byte	0xff
	.zero		1


	//   ....[67]....
        /*0534*/ 	.word	0x00003d60
        /*0538*/ 	.word	0x000000ff
        /*053c*/ 	.word	0x00000000
        /*0540*/ 	.short	0x010a
        /*0542*/ 	.byte	0x04
	.zero		1


	//   ....[68]....
        /*0544*/ 	.word	0x00003d70
        /*0548*/ 	.word	0x000000ff
        /*054c*/ 	.word	0x000000d0
        /*0550*/ 	.short	0x010a
        /*0552*/ 	.byte	0x2e
	.zero		1


	//   ....[69]....
        /*0554*/ 	.word	0x00003e20
        /*0558*/ 	.word	0x000000ff
        /*055c*/ 	.word	0x00000000
        /*0560*/ 	.short	0x010a
        /*0562*/ 	.byte	0x07
	.zero		1


	//   ....[70]....
        /*0564*/ 	.word	0x00003f50
        /*0568*/ 	.word	0x000000ff
        /*056c*/ 	.word	0x00000000
        /*0570*/ 	.short	0x010a
        /*0572*/ 	.byte	0x04
	.zero		1


	//   ....[71]....
        /*0574*/ 	.word	0x00004390
        /*0578*/ 	.word	0x000000ff
        /*057c*/ 	.word	0x00000000
        /*0580*/ 	.short	0x010a
        /*0582*/ 	.byte	0x04
	.zero		1


	//   ....[72]....
        /*0584*/ 	.word	0x00004420
        /*0588*/ 	.word	0x000000ff
        /*058c*/ 	.word	0x00000000
        /*0590*/ 	.short	0x010a
        /*0592*/ 	.byte	0x05
	.zero		1


	//   ....[73]....
        /*0594*/ 	.word	0x000044b0
        /*0598*/ 	.word	0x000000ff
        /*059c*/ 	.word	0x00000000
        /*05a0*/ 	.short	0x010a
        /*05a2*/ 	.byte	0x05
	.zero		1


	//   ....[74]....
        /*05a4*/ 	.word	0x00004550
        /*05a8*/ 	.word	0x00000000
        /*05ac*/ 	.word	0x00000000
        /*05b0*/ 	.short	0x010a
        /*05b2*/ 	.byte	0xff
	.zero		1


	//   ....[75]....
        /*05b4*/ 	.word	0x00004590
        /*05b8*/ 	.word	0x00000000
        /*05bc*/ 	.word	0x00000000
        /*05c0*/ 	.short	0x010a
        /*05c2*/ 	.byte	0xff
	.zero		1


	//   ....[76]....
        /*05c4*/ 	.word	0x00004600
        /*05c8*/ 	.word	0x000000ff
        /*05cc*/ 	.word	0x00000000
        /*05d0*/ 	.short	0x0101
        /*05d2*/ 	.byte	0x04
	.zero		1


	//   ....[77]....
        /*05d4*/ 	.word	0x00004640
        /*05d8*/ 	.word	0x000000ff
        /*05dc*/ 	.word	0x00000110
        /*05e0*/ 	.short	0x010a
        /*05e2*/ 	.byte	0x29
	.zero		1


	//   ....[78]....
        /*05e4*/ 	.word	0x00004690
        /*05e8*/ 	.word	0x000000ff
        /*05ec*/ 	.word	0x00000000
        /*05f0*/ 	.short	0x0101
        /*05f2*/ 	.byte	0x04
	.zero		1


	//   ....[79]....
        /*05f4*/ 	.word	0x00004af0
        /*05f8*/ 	.word	0x0000000c
        /*05fc*/ 	.word	0x00000090
        /*0600*/ 	.short	0x010a
        /*0602*/ 	.byte	0xff
	.zero		1


	//   ....[80]....
        /*0604*/ 	.word	0x00004c60
        /*0608*/ 	.word	0x00000000
        /*060c*/ 	.word	0x00000000
        /*0610*/ 	.short	0x0101
        /*0612*/ 	.byte	0xff
	.zero		1


	//   ....[81]....
        /*0614*/ 	.word	0x000050e0
        /*0618*/ 	.word	0x000000ff
        /*061c*/ 	.word	0x00000088
        /*0620*/ 	.short	0x010a
        /*0622*/ 	.byte	0x1d
	.zero		1


	//   ....[82]....
        /*0624*/ 	.word	0x000052a0
        /*0628*/ 	.word	0x000000ff
        /*062c*/ 	.word	0x00000068
        /*0630*/ 	.short	0x010a
        /*0632*/ 	.byte	0x04
	.zero		1


	//   ....[83]....
        /*0634*/ 	.word	0x000054e0
        /*0638*/ 	.word	0x000000ff
        /*063c*/ 	.word	0x00000050
        /*0640*/ 	.short	0x010b
        /*0642*/ 	.byte	0x04
	.zero		1


	//   ....[84]....
        /*0644*/ 	.word	0x000054f0
        /*0648*/ 	.word	0x000000ff
        /*064c*/ 	.word	0x00000000
        /*0650*/ 	.short	0x0101
        /*0652*/ 	.byte	0x10
	.zero		1


	//   ....[85]....
        /*0654*/ 	.word	0x00005500
        /*0658*/ 	.word	0x000000ff
        /*065c*/ 	.word	0x00000068
        /*0660*/ 	.short	0x010a
        /*0662*/ 	.byte	0x05
	.zero		1


	//   ....[86]....
        /*0664*/ 	.word	0x00005760
        /*0668*/ 	.word	0x000000ff
        /*066c*/ 	.word	0x00000050
        /*0670*/ 	.short	0x010b
        /*0672*/ 	.byte	0x05
	.zero		1


	//   ....[87]....
        /*0674*/ 	.word	0x00005770
        /*0678*/ 	.word	0x000000ff
        /*067c*/ 	.word	0x00000000
        /*0680*/ 	.short	0x0101
        /*0682*/ 	.byte	0x04
	.zero		1


	//   ....[88]....
        /*0684*/ 	.word	0x00005820
        /*0688*/ 	.word	0x000000ff
        /*068c*/ 	.word	0x00000000
        /*0690*/ 	.short	0x010a
        /*0692*/ 	.byte	0x04
	.zero		1


	//   ....[89]....
        /*0694*/ 	.word	0x000058b0
        /*0698*/ 	.word	0x000000ff
        /*069c*/ 	.word	0x00000000
        /*06a0*/ 	.short	0x010a
        /*06a2*/ 	.byte	0x05
	.zero		1


	//   ....[90]....
        /*06a4*/ 	.word	0x00005950
        /*06a8*/ 	.word	0x00000000
        /*06ac*/ 	.word	0x00000000
        /*06b0*/ 	.short	0x010a
        /*06b2*/ 	.byte	0xff
	.zero		1


	//   ....[91]....
        /*06b4*/ 	.word	0x00005c90
        /*06b8*/ 	.word	0x00000000
        /*06bc*/ 	.word	0x00000090
        /*06c0*/ 	.short	0x010a
        /*06c2*/ 	.byte	0xff
	.zero		1


	//   ....[92]....
        /*06c4*/ 	.word	0x00005d60
        /*06c8*/ 	.word	0x00000000
        /*06cc*/ 	.word	0x00000000
        /*06d0*/ 	.short	0x0101
        /*06d2*/ 	.byte	0xff
	.zero		1


	//   ....[93]....
        /*06d4*/ 	.word	0x000069c0
        /*06d8*/ 	.word	0x00000000
        /*06dc*/ 	.word	0x00000050
        /*06e0*/ 	.short	0x010a
        /*06e2*/ 	.byte	0xff
	.zero		1


	//   ....[94]....
        /*06e4*/ 	.word	0x000069f0
        /*06e8*/ 	.word	0x00000035
        /*06ec*/ 	.word	0x000000b0
        /*06f0*/ 	.short	0x010a
        /*06f2*/ 	.byte	0xff
	.zero		1


	//   ....[95]....
        /*06f4*/ 	.word	0x00006b00
        /*06f8*/ 	.word	0x00000000
        /*06fc*/ 	.word	0x00000050
        /*0700*/ 	.short	0x010a
        /*0702*/ 	.byte	0xff
	.zero		1


	//   ....[96]....
        /*0704*/ 	.word	0x00006c10
        /*0708*/ 	.word	0x00000035
        /*070c*/ 	.word	0x000000b0
        /*0710*/ 	.short	0x010a
        /*0712*/ 	.byte	0xff
	.zero		1


	//   ....[97]....
        /*0714*/ 	.word	0x00007430
        /*0718*/ 	.word	0x00000000
        /*071c*/ 	.word	0x00000000
        /*0720*/ 	.short	0x0101
        /*0722*/ 	.byte	0xff
	.zero		1


	//   ....[98]....
        /*0724*/ 	.word	0x00007440
        /*0728*/ 	.word	0x00000002
        /*072c*/ 	.word	0x00000050
        /*0730*/ 	.short	0x010a
        /*0732*/ 	.byte	0xff
	.zero		1


	//   ....[99]....
        /*0734*/ 	.word	0x00007500
        /*0738*/ 	.word	0x00000002
        /*073c*/ 	.word	0x00000050
        /*0740*/ 	.short	0x010a
        /*0742*/ 	.byte	0xff
	.zero		1


	//   ....[100]....
        /*0744*/ 	.word	0x000077b0
        /*0748*/ 	.word	0x00000035
        /*074c*/ 	.word	0x00000000
        /*0750*/ 	.short	0x0101
        /*0752*/ 	.byte	0xff
	.zero		1


	//   ....[101]....
        /*0754*/ 	.word	0x00007e30
        /*0758*/ 	.word	0x00000000
        /*075c*/ 	.word	0x00000000
        /*0760*/ 	.short	0x0101
        /*0762*/ 	.byte	0xff
	.zero		1


	//   ....[102]....
        /*0764*/ 	.word	0x000080e0
        /*0768*/ 	.word	0x000000ff
        /*076c*/ 	.word	0x00000000
        /*0770*/ 	.short	0x0101
        /*0772*/ 	.byte	0x04
	.zero		1


	//   ....[103]....
        /*0774*/ 	.word	0x00008100
        /*0778*/ 	.word	0x00000000
        /*077c*/ 	.word	0x00000100
        /*0780*/ 	.short	0x010a
        /*0782*/ 	.byte	0xff
	.zero		1


	//   ....[104]....
        /*0784*/ 	.word	0x00008160
        /*0788*/ 	.word	0x00000000
        /*078c*/ 	.word	0x00000028
        /*0790*/ 	.short	0x010a
        /*0792*/ 	.byte	0xff
	.zero		1


	//   ....[105]....
        /*0794*/ 	.word	0x000081c0
        /*0798*/ 	.word	0x00000000
        /*079c*/ 	.word	0x00000028
        /*07a0*/ 	.short	0x010a
        /*07a2*/ 	.byte	0xff
	.zero		1


	//   ....[106]....
        /*07a4*/ 	.word	0x00008210
        /*07a8*/ 	.word	0x00000003
        /*07ac*/ 	.word	0x00000090
        /*07b0*/ 	.short	0x010a
        /*07b2*/ 	.byte	0xff
	.zero		1


	//   ....[107]....
        /*07b4*/ 	.word	0x00008270
        /*07b8*/ 	.word	0x00000000
        /*07bc*/ 	.word	0x00000000
        /*07c0*/ 	.short	0x010a
        /*07c2*/ 	.byte	0xff
	.zero		1


	//   ....[108]....
        /*07c4*/ 	.word	0x000082d0
        /*07c8*/ 	.word	0x00000000
        /*07cc*/ 	.word	0x00000000
        /*07d0*/ 	.short	0x010a
        /*07d2*/ 	.byte	0xff
	.zero		1


	//   ....[109]....
        /*07d4*/ 	.word	0x00008330
        /*07d8*/ 	.word	0x00000000
        /*07dc*/ 	.word	0x00000000
        /*07e0*/ 	.short	0x010a
        /*07e2*/ 	.byte	0xff
	.zero		1


	//   ....[110]....
        /*07e4*/ 	.word	0x00008390
        /*07e8*/ 	.word	0x00000000
        /*07ec*/ 	.word	0x00000000
        /*07f0*/ 	.short	0x010a
        /*07f2*/ 	.byte	0xff
	.zero		1


	//   ....[111]....
        /*07f4*/ 	.word	0x000083e0
        /*07f8*/ 	.word	0x00000000
        /*07fc*/ 	.word	0x000000f0
        /*0800*/ 	.short	0x010a
        /*0802*/ 	.byte	0xff
	.zero		1


	//   ....[112]....
        /*0804*/ 	.word	0x00008440
        /*0808*/ 	.word	0x00000000
        /*080c*/ 	.word	0x000000a0
        /*0810*/ 	.short	0x010a
        /*0812*/ 	.byte	0xff
	.zero		1


	//   ....[113]....
        /*0814*/ 	.word	0x00008490
        /*0818*/ 	.word	0x00000000
        /*081c*/ 	.word	0x00000090
        /*0820*/ 	.short	0x010a
        /*0822*/ 	.byte	0xff
	.zero		1


	//   ....[114]....
        /*0824*/ 	.word	0x000084f0
        /*0828*/ 	.word	0x00000000
        /*082c*/ 	.word	0x000000a0
        /*0830*/ 	.short	0x010a
        /*0832*/ 	.byte	0xff
	.zero		1


	//   ....[115]....
        /*0834*/ 	.word	0x00008550
        /*0838*/ 	.word	0x00000005
        /*083c*/ 	.word	0x00000008
        /*0840*/ 	.short	0x010a
        /*0842*/ 	.byte	0xff
	.zero		1


	//   ....[116]....
        /*0844*/ 	.word	0x00008630
        /*0848*/ 	.word	0x00000003
        /*084c*/ 	.word	0x00000008
        /*0850*/ 	.short	0x010a
        /*0852*/ 	.byte	0xff
	.zero		1


	//   ....[117]....
        /*0854*/ 	.word	0x00008680
        /*0858*/ 	.word	0x00000000
        /*085c*/ 	.word	0x00000090
        /*0860*/ 	.short	0x010a
        /*0862*/ 	.byte	0xff
	.zero		1


	//   ....[118]....
        /*0864*/ 	.word	0x000086e0
        /*0868*/ 	.word	0x00000000
        /*086c*/ 	.word	0x000000d0
        /*0870*/ 	.short	0x010a
        /*0872*/ 	.byte	0xff
	.zero		1


	//   ....[119]....
        /*0874*/ 	.word	0x00008740
        /*0878*/ 	.word	0x00000000
        /*087c*/ 	.word	0x00000000
        /*0880*/ 	.short	0x010a
        /*0882*/ 	.byte	0xff
	.zero		1


	//   ....[120]....
        /*0884*/ 	.word	0x000087a0
        /*0888*/ 	.word	0x00000000
        /*088c*/ 	.word	0x00000000
        /*0890*/ 	.short	0x010a
        /*0892*/ 	.byte	0xff
	.zero		1


	//   ....[121]....
        /*0894*/ 	.word	0x00008800
        /*0898*/ 	.word	0x00000000
        /*089c*/ 	.word	0x00000000
        /*08a0*/ 	.short	0x010a
        /*08a2*/ 	.byte	0xff
	.zero		1


	//   ....[122]....
        /*08a4*/ 	.word	0x00008860
        /*08a8*/ 	.word	0x00000000
        /*08ac*/ 	.word	0x00000000
        /*08b0*/ 	.short	0x010a
        /*08b2*/ 	.byte	0xff
	.zero		1


	//   ....[123]....
        /*08b4*/ 	.word	0x000088c0
        /*08b8*/ 	.word	0x00000000
        /*08bc*/ 	.word	0x00000110
        /*08c0*/ 	.short	0x010a
        /*08c2*/ 	.byte	0xff
	.zero		1


	//   ....[124]....
        /*08c4*/ 	.word	0x00008910
        /*08c8*/ 	.word	0x0000000c
        /*08cc*/ 	.word	0x00000090
        /*08d0*/ 	.short	0x010a
        /*08d2*/ 	.byte	0xff
	.zero		1


	//   ....[125]....
        /*08d4*/ 	.word	0x00008970
        /*08d8*/ 	.word	0x00000000
        /*08dc*/ 	.word	0x00000088
        /*08e0*/ 	.short	0x010a
        /*08e2*/ 	.byte	0xff
	.zero		1


	//   ....[126]....
        /*08e4*/ 	.word	0x000089d0
        /*08e8*/ 	.word	0x00000000
        /*08ec*/ 	.word	0x00000068
        /*08f0*/ 	.short	0x010a
        /*08f2*/ 	.byte	0xff
	.zero		1


	//   ....[127]....
        /*08f4*/ 	.word	0x00008a30
        /*08f8*/ 	.word	0x00000000
        /*08fc*/ 	.word	0x00000068
        /*0900*/ 	.short	0x010a
        /*0902*/ 	.byte	0xff
	.zero		1


	//   ....[128]....
        /*0904*/ 	.word	0x00008a90
        /*0908*/ 	.word	0x00000000
        /*090c*/ 	.word	0x00000000
        /*0910*/ 	.short	0x010a
        /*0912*/ 	.byte	0xff
	.zero		1


	//   ....[129]....
        /*0914*/ 	.word	0x00008af0
        /*0918*/ 	.word	0x00000000
        /*091c*/ 	.word	0x00000000
        /*0920*/ 	.short	0x010a
        /*0922*/ 	.byte	0xff
	.zero		1


	//   ....[130]....
        /*0924*/ 	.word	0x00008b40
        /*0928*/ 	.word	0x00000000
        /*092c*/ 	.word	0x00000090
        /*0930*/ 	.short	0x010a
        /*0932*/ 	.byte	0xff
	.zero		1


	//   ....[131]....
        /*0934*/ 	.word	0x00008b90
        /*0938*/ 	.word	0x00000000
        /*093c*/ 	.word	0x00000050
        /*0940*/ 	.short	0x010a
        /*0942*/ 	.byte	0xff
	.zero		1


	//   ....[132]....
        /*0944*/ 	.word	0x00008be0
        /*0948*/ 	.word	0x00000035
        /*094c*/ 	.word	0x000000b0
        /*0950*/ 	.short	0x010a
        /*0952*/ 	.byte	0xff
	.zero		1


	//   ....[133]....
        /*0954*/ 	.word	0x00008c30
        /*0958*/ 	.word	0x00000002
        /*095c*/ 	.word	0x00000050
        /*0960*/ 	.short	0x010a
        /*0962*/ 	.byte	0xff
	.zero		1


	//----- nvinfo : EIATTR_NUM_MBARRIERS
	.align		4
.L_47:
        /*0964*/ 	.byte	0x03, 0x38
        /*0966*/ 	.short	0x0023


	//----- nvinfo : EIATTR_EXIT_INSTR_OFFSETS
	.align		4
        /*0968*/ 	.byte	0x04, 0x1c
        /*096a*/ 	.short	(.L_49 - .L_48)


	//   ....[0]....
.L_48:
        /*096c*/ 	.word	0x00002e30


	//   ....[1]....
        /*0970*/ 	.word	0x00003320


	//   ....[2]....
        /*0974*/ 	.word	0x00003380


	//   ....[3]....
        /*0978*/ 	.word	0x000048c0


	//   ....[4]....
        /*097c*/ 	.word	0x00005980


	//   ....[5]....
        /*0980*/ 	.word	0x000059c0


	//   ....[6]....
        /*0984*/ 	.word	0x00007fd0


	//   ....[7]....
        /*0988*/ 	.word	0x00008050


	//   ....[8]....
        /*098c*/ 	.word	0x00008080


	//   ....[9]....
        /*0990*/ 	.word	0x000080f0


	//----- nvinfo : EIATTR_MAX_THREADS
	.align		4
.L_49:
        /*0994*/ 	.byte	0x04, 0x05
        /*0996*/ 	.short	(.L_51 - .L_50)
.L_50:
        /*0998*/ 	.word	0x00000100
        /*099c*/ 	.word	0x00000001
        /*09a0*/ 	.word	0x00000001


	//----- nvinfo : EIATTR_CRS_STACK_SIZE
	.align		4
.L_51:
        /*09a4*/ 	.byte	0x04, 0x1e
        /*09a6*/ 	.short	(.L_53 - .L_52)
.L_52:
        /*09a8*/ 	.word	0x00000000


	//----- nvinfo : EIATTR_CBANK_PARAM_SIZE
	.align		4
.L_53:
        /*09ac*/ 	.byte	0x03, 0x19
        /*09ae*/ 	.short	0x0800


	//----- nvinfo : EIATTR_PARAM_CBANK
	.align		4
        /*09b0*/ 	.byte	0x04, 0x0a
        /*09b2*/ 	.short	(.L_55 - .L_54)
	.align		4
.L_54:
        /*09b4*/ 	.word	index@(.nv.constant0._ZN7cutlass13device_kernelINS_4gemm6kernel13GemmUniversalIN4cute5tupleIJiiiiEEENS1_10collective13CollectiveMmaINS1_35MainloopSm100TmaUmmaWarpSpecializedILi5ELi2ELi4ENS5_IJNS4_1CILi2EEESB_NSA_ILi1EEEEEEEENS5_IJNSA_ILi128EEENSA_ILi64EEESF_EEENS_6half_tENS5_IJlSC_lEEESI_SJ_NS4_8TiledMMAINS4_8MMA_AtomIJNS4_26SM100_MMA_F16BF16_2x1SM_SSISI_SI_fLi128ELi64ELNS4_4UMMA5MajorE0ELSO_0ELNSN_7ScaleInE0ELSP_0EEEEEENS4_6LayoutINS5_IJSC_SC_SC_EEENS5_IJNSA_ILi0EEESU_SU_EEEEENS5_IJNS4_10UnderscoreESX_SX_EEEEENS4_28SM100_TMA_2SM_LOAD_MULTICASTENS4_14ComposedLayoutINS4_7SwizzleILi3ELi4ELi3EEENS4_18smem_ptr_flag_bitsILi16EEENSS_INS5_IJNSA_ILi8EEESG_EEENS5_IJSG_SC_EEEEEEEvNS4_8identityENS4_18SM100_TMA_2SM_LOADES1A_vS1B_EENS_8epilogue10collective18CollectiveEpilogueINS1E_23Sm100TmaWarpSpecializedILi3ELi2ELi16ELb1ELb0EEEJNS5_IJSG_SG_SF_EEENS5_IJNSS_ISG_SC_EENSS_INS5_IJNSA_ILi16EEESB_EEENS5_IJSC_NSA_ILi32EEEEEEEEEEESI_SJ_SI_SJ_NS1E_6fusion15FusionCallbacksIS1I_NS1R_17LinearCombinationISI_fSI_fLNS_15FloatRoundStyleE2EEES1J_S1Q_JEEENS4_5SM1004TMEM4LOAD26SM100_TMEM_LOAD_32dp32b16xENS4_13SM90_TMA_LOADENS11_INS12_ILi1ELi4ELi3EEES15_NSS_INS5_IJS16_S1L_EEENS5_IJS1L_SC_EEEEEEENS4_39AutoVectorizingCopyWithAssumedAlignmentILi128EEENS4_14SM90_TMA_STOREES26_S28_S28_EEEvvEEEEvNT_6ParamsE)
        /*09b8*/ 	.short	0x0380
        /*09ba*/ 	.short	0x0800


	//----- nvinfo : EIATTR_SW_WAR
	.align		4
.L_55:
        /*09bc*/ 	.byte	0x04, 0x36
        /*09be*/ 	.short	(.L_57 - .L_56)
.L_56:
        /*09c0*/ 	.word	0x00000008
.L_57:


//--------------------- .nv.callgraph             --------------------------
	.section	.nv.callgraph,"",@"SHT_CUDA_CALLGRAPH"
	.align	4
	.sectionentsize	8
	.align		4
        /*0000*/ 	.word	0x00000000
	.align		4
        /*0004*/ 	.word	0xffffffff
	.align		4
        /*0008*/ 	.word	index@(_ZN7cutlass13device_kernelINS_4gemm6kernel13GemmUniversalIN4cute5tupleIJiiiiEEENS1_10collective13CollectiveMmaINS1_35MainloopSm100TmaUmmaWarpSpecializedILi5ELi2ELi4ENS5_IJNS4_1CILi2EEESB_NSA_ILi1EEEEEEEENS5_IJNSA_ILi128EEENSA_ILi64EEESF_EEENS_6half_tENS5_IJlSC_lEEESI_SJ_NS4_8TiledMMAINS4_8MMA_AtomIJNS4_26SM100_MMA_F16BF16_2x1SM_SSISI_SI_fLi128ELi64ELNS4_4UMMA5MajorE0ELSO_0ELNSN_7ScaleInE0ELSP_0EEEEEENS4_6LayoutINS5_IJSC_SC_SC_EEENS5_IJNSA_ILi0EEESU_SU_EEEEENS5_IJNS4_10UnderscoreESX_SX_EEEEENS4_28SM100_TMA_2SM_LOAD_MULTICASTENS4_14ComposedLayoutINS4_7SwizzleILi3ELi4ELi3EEENS4_18smem_ptr_flag_bitsILi16EEENSS_INS5_IJNSA_ILi8EEESG_EEENS5_IJSG_SC_EEEEEEEvNS4_8identityENS4_18SM100_TMA_2SM_LOADES1A_vS1B_EENS_8epilogue10collective18CollectiveEpilogueINS1E_23Sm100TmaWarpSpecializedILi3ELi2ELi16ELb1ELb0EEEJNS5_IJSG_SG_SF_EEENS5_IJNSS_ISG_SC_EENSS_INS5_IJNSA_ILi16EEESB_EEENS5_IJSC_NSA_ILi32EEEEEEEEEEESI_SJ_SI_SJ_NS1E_6fusion15FusionCallbacksIS1I_NS1R_17LinearCombinationISI_fSI_fLNS_15FloatRoundStyleE2EEES1J_S1Q_JEEENS4_5SM1004TMEM4LOAD26SM100_TMEM_LOAD_32dp32b16xENS4_13SM90_TMA_LOADENS11_INS12_ILi1ELi4ELi3EEES15_NSS_INS5_IJS16_S1L_EEENS5_IJS1L_SC_EEEEEEENS4_39AutoVectorizingCopyWithAssumedAlignmentILi128EEENS4_14SM90_TMA_STOREES26_S28_S28_EEEvvEEEEvNT_6ParamsE)
	.align		4
        /*000c*/ 	.word	index@(__assertfail)
	.align		4
        /*0010*/ 	.word	0x00000000
	.align		4
        /*0014*/ 	.word	0xfffffffe
	.align		4
        /*0018*/ 	.word	0x00000000
	.align		4
        /*001c*/ 	.word	0xfffffffd
	.align		4
        /*0020*/ 	.word	0x00000000
	.align		4
        /*0024*/ 	.word	0xfffffffc


//--------------------- .nv.constant4             --------------------------
	.section	.nv.constant4,"a",@progbits
	.align	8
	.align		8
.nv.constant4:
        /*0000*/ 	.dword	__assertfail
	.align		8
        /*0008*/ 	.dword	__unnamed_1
	.align		8
        /*0010*/ 	.dword	__unnamed_2
	.align		8
        /*0018*/ 	.dword	_ZN39_INTERNAL_a2b3dc3b_4_k_cu_6b7cd9ef_77264cuda3std3__45__cpo5beginE
	.align		8
        /*0020*/ 	.dword	_ZN39_INTERNAL_a2b3dc3b_4_k_cu_6b7cd9ef_77264cuda3std3__45__cpo3endE
	.align		8
        /*0028*/ 	.dword	_ZN39_INTERNAL_a2b3dc3b_4_k_cu_6b7cd9ef_77264cuda3std3__45__cpo6cbeginE
	.align		8
        /*0030*/ 	.dword	_ZN39_INTERNAL_a2b3dc3b_4_k_cu_6b7cd9ef_77264cuda3std3__45__cpo4cendE
	.align		8
        /*0038*/ 	.dword	_ZN39_INTERNAL_a2b3dc3b_4_k_cu_6b7cd9ef_77264cuda3std3__441_GLOBAL__N__a2b3dc3b_4_k_cu_6b7cd9ef_77266ignoreE
	.align		8
        /*0040*/ 	.dword	_ZN39_INTERNAL_a2b3dc3b_4_k_cu_6b7cd9ef_77264cuda3std3__419piecewise_constructE
	.align		8
        /*0048*/ 	.dword	_ZN39_INTERNAL_a2b3dc3b_4_k_cu_6b7cd9ef_77264cuda3std3__48in_placeE
	.align		8
        /*0050*/ 	.dword	_ZN39_INTERNAL_a2b3dc3b_4_k_cu_6b7cd9ef_77264cuda3std6ranges3__45__cpo4swapE
	.align		8
        /*0058*/ 	.dword	_ZN39_INTERNAL_a2b3dc3b_4_k_cu_6b7cd9ef_77264cuda3std6ranges3__45__cpo9iter_moveE
	.align		8
        /*0060*/ 	.dword	_ZN39_INTERNAL_a2b3dc3b_4_k_cu_6b7cd9ef_77264cute7productE
	.align		8
        /*0068*/ 	.dword	_ZN39_INTERNAL_a2b3dc3b_4_k_cu_6b7cd9ef_77264cute1_E
	.align		8
        /*0070*/ 	.dword	$str$25
	.align		8
        /*0078*/ 	.dword	$str$26
	.align		8
        /*0080*/ 	.dword	$str$27
	.align		8
        /*0088*/ 	.dword	$str$28


//--------------------- .text._ZN7cutlass13device_kernelINS_4gemm6kernel13GemmUniversalIN4cute5tupleIJiiiiEEENS1_10collective13CollectiveMmaINS1_35MainloopSm100TmaUmmaWarpSpecializedILi5ELi2ELi4ENS5_IJNS4_1CILi2EEESB_NSA_ILi1EEEEEEEENS5_IJNSA_ILi128EEENSA_ILi64EEESF_EEENS_6half_tENS5_IJlSC_lEEESI_SJ_NS4_8TiledMMAINS4_8MMA_AtomIJNS4_26SM100_MMA_F16BF16_2x1SM_SSISI_SI_fLi128ELi64ELNS4_4UMMA5MajorE0ELSO_0ELNSN_7ScaleInE0ELSP_0EEEEEENS4_6LayoutINS5_IJSC_SC_SC_EEENS5_IJNSA_ILi0EEESU_SU_EEEEENS5_IJNS4_10UnderscoreESX_SX_EEEEENS4_28SM100_TMA_2SM_LOAD_MULTICASTENS4_14ComposedLayoutINS4_7SwizzleILi3ELi4ELi3EEENS4_18smem_ptr_flag_bitsILi16EEENSS_INS5_IJNSA_ILi8EEESG_EEENS5_IJSG_SC_EEEEEEEvNS4_8identityENS4_18SM100_TMA_2SM_LOADES1A_vS1B_EENS_8epilogue10collective18CollectiveEpilogueINS1E_23Sm100TmaWarpSpecializedILi3ELi2ELi16ELb1ELb0EEEJNS5_IJSG_SG_SF_EEENS5_IJNSS_ISG_SC_EENSS_INS5_IJNSA_ILi16EEESB_EEENS5_IJSC_NSA_ILi32EEEEEEEEEEESI_SJ_SI_SJ_NS1E_6fusion15FusionCallbacksIS1I_NS1R_17LinearCombinationISI_fSI_fLNS_15FloatRoundStyleE2EEES1J_S1Q_JEEENS4_5SM1004TMEM4LOAD26SM100_TMEM_LOAD_32dp32b16xENS4_13SM90_TMA_LOADENS11_INS12_ILi1ELi4ELi3EEES15_NSS_INS5_IJS16_S1L_EEENS5_IJS1L_SC_EEEEEEENS4_39AutoVectorizingCopyWithAssumedAlignmentILi128EEENS4_14SM90_TMA_STOREES26_S28_S28_EEEvvEEEEvNT_6ParamsE --------------------------
	.section	.text._ZN7cutlass13device_kernelINS_4gemm6kernel13GemmUniversalIN4cute5tupleIJiiiiEEENS1_10collective13CollectiveMmaINS1_35MainloopSm100TmaUmmaWarpSpecializedILi5ELi2ELi4ENS5_IJNS4_1CILi2EEESB_NSA_ILi1EEEEEEEENS5_IJNSA_ILi128EEENSA_ILi64EEESF_EEENS_6half_tENS5_IJlSC_lEEESI_SJ_NS4_8TiledMMAINS4_8MMA_AtomIJNS4_26SM100_MMA_F16BF16_2x1SM_SSISI_SI_fLi128ELi64ELNS4_4UMMA5MajorE0ELSO_0ELNSN_7ScaleInE0ELSP_0EEEEEENS4_6LayoutINS5_IJSC_SC_SC_EEENS5_IJNSA_ILi0EEESU_SU_EEEEENS5_IJNS4_10UnderscoreESX_SX_EEEEENS4_28SM100_TMA_2SM_LOAD_MULTICASTENS4_14ComposedLayoutINS4_7SwizzleILi3ELi4ELi3EEENS4_18smem_ptr_flag_bitsILi16EEENSS_INS5_IJNSA_ILi8EEESG_EEENS5_IJSG_SC_EEEEEEEvNS4_8identityENS4_18SM100_TMA_2SM_LOADES1A_vS1B_EENS_8epilogue10collective18CollectiveEpilogueINS1E_23Sm100TmaWarpSpecializedILi3ELi2ELi16ELb1ELb0EEEJNS5_IJSG_SG_SF_EEENS5_IJNSS_ISG_SC_EENSS_INS5_IJNSA_ILi16EEESB_EEENS5_IJSC_NSA_ILi32EEEEEEEEEEESI_SJ_SI_SJ_NS1E_6fusion15FusionCallbacksIS1I_NS1R_17LinearCombinationISI_fSI_fLNS_15FloatRoundStyleE2EEES1J_S1Q_JEEENS4_5SM1004TMEM4LOAD26SM100_TMEM_LOAD_32dp32b16xENS4_13SM90_TMA_LOADENS11_INS12_ILi1ELi4ELi3EEES15_NSS_INS5_IJS16_S1L_EEENS5_IJS1L_SC_EEEEEEENS4_39AutoVectorizingCopyWithAssumedAlignmentILi128EEENS4_14SM90_TMA_STOREES26_S28_S28_EEEvvEEEEvNT_6ParamsE,"ax",@progbits
	.align	128
.text._ZN7cutlass13device_kernelINS_4gemm6kernel13GemmUniversalIN4cute5tupleIJiiiiEEENS1_10collective13CollectiveMmaINS1_35MainloopSm100TmaUmmaWarpSpecializedILi5ELi2ELi4ENS5_IJNS4_1CILi2EEESB_NSA_ILi1EEEEEEEENS5_IJNSA_ILi128EEENSA_ILi64EEESF_EEENS_6half_tENS5_IJlSC_lEEESI_SJ_NS4_8TiledMMAINS4_8MMA_AtomIJNS4_26SM100_MMA_F16BF16_2x1SM_SSISI_SI_fLi128ELi64ELNS4_4UMMA5MajorE0ELSO_0ELNSN_7ScaleInE0ELSP_0EEEEEENS4_6LayoutINS5_IJSC_SC_SC_EEENS5_IJNSA_ILi0EEESU_SU_EEEEENS5_IJNS4_10UnderscoreESX_SX_EEEEENS4_28SM100_TMA_2SM_LOAD_MULTICASTENS4_14ComposedLayoutINS4_7SwizzleILi3ELi4ELi3EEENS4_18smem_ptr_flag_bitsILi16EEENSS_INS5_IJNSA_ILi8EEESG_EEENS5_IJSG_SC_EEEEEEEvNS4_8identityENS4_18SM100_TMA_2SM_LOADES1A_vS1B_EENS_8epilogue10collective18CollectiveEpilogueINS1E_23Sm100TmaWarpSpecializedILi3ELi2ELi16ELb1ELb0EEEJNS5_IJSG_SG_SF_EEENS5_IJNSS_ISG_SC_EENSS_INS5_IJNSA_ILi16EEESB_EEENS5_IJSC_NSA_ILi32EEEEEEEEEEESI_SJ_SI_SJ_NS1E_6fusion15FusionCallbacksIS1I_NS1R_17LinearCombinationISI_fSI_fLNS_15FloatRoundStyleE2EEES1J_S1Q_JEEENS4_5SM1004TMEM4LOAD26SM100_TMEM_LOAD_32dp32b16xENS4_13SM90_TMA_LOADENS11_INS12_ILi1ELi4ELi3EEES15_NSS_INS5_IJS16_S1L_EEENS5_IJS1L_SC_EEEEEEENS4_39AutoVectorizingCopyWithAssumedAlignmentILi128EEENS4_14SM90_TMA_STOREES26_S28_S28_EEEvvEEEEvNT_6ParamsE:
        .type           _ZN7cutlass13device_kernelINS_4gemm6kernel13GemmUniversalIN4cute5tupleIJiiiiEEENS1_10collective13CollectiveMmaINS1_35MainloopSm100TmaUmmaWarpSpecializedILi5ELi2ELi4ENS5_IJNS4_1CILi2EEESB_NSA_ILi1EEEEEEEENS5_IJNSA_ILi128EEENSA_ILi64EEESF_EEENS_6half_tENS5_IJlSC_lEEESI_SJ_NS4_8TiledMMAINS4_8MMA_AtomIJNS4_26SM100_MMA_F16BF16_2x1SM_SSISI_SI_fLi128ELi64ELNS4_4UMMA5MajorE0ELSO_0ELNSN_7ScaleInE0ELSP_0EEEEEENS4_6LayoutINS5_IJSC_SC_SC_EEENS5_IJNSA_ILi0EEESU_SU_EEEEENS5_IJNS4_10UnderscoreESX_SX_EEEEENS4_28SM100_TMA_2SM_LOAD_MULTICASTENS4_14ComposedLayoutINS4_7SwizzleILi3ELi4ELi3EEENS4_18smem_ptr_flag_bitsILi16EEENSS_INS5_IJNSA_ILi8EEESG_EEENS5_IJSG_SC_EEEEEEEvNS4_8identityENS4_18SM100_TMA_2SM_LOADES1A_vS1B_EENS_8epilogue10collective18CollectiveEpilogueINS1E_23Sm100TmaWarpSpecializedILi3ELi2ELi16ELb1ELb0EEEJNS5_IJSG_SG_SF_EEENS5_IJNSS_ISG_SC_EENSS_INS5_IJNSA_ILi16EEESB_EEENS5_IJSC_NSA_ILi32EEEEEEEEEEESI_SJ_SI_SJ_NS1E_6fusion15FusionCallbacksIS1I_NS1R_17LinearCombinationISI_fSI_fLNS_15FloatRoundStyleE2EEES1J_S1Q_JEEENS4_5SM1004TMEM4LOAD26SM100_TMEM_LOAD_32dp32b16xENS4_13SM90_TMA_LOADENS11_INS12_ILi1ELi4ELi3EEES15_NSS_INS5_IJS16_S1L_EEENS5_IJS1L_SC_EEEEEEENS4_39AutoVectorizingCopyWithAssumedAlignmentILi128EEENS4_14SM90_TMA_STOREES26_S28_S28_EEEvvEEEEvNT_6ParamsE,@function
        .size           _ZN7cutlass13device_kernelINS_4gemm6kernel13GemmUniversalIN4cute5tupleIJiiiiEEENS1_10collective13CollectiveMmaINS1_35MainloopSm100TmaUmmaWarpSpecializedILi5ELi2ELi4ENS5_IJNS4_1CILi2EEESB_NSA_ILi1EEEEEEEENS5_IJNSA_ILi128EEENSA_ILi64EEESF_EEENS_6half_tENS5_IJlSC_lEEESI_SJ_NS4_8TiledMMAINS4_8MMA_AtomIJNS4_26SM100_MMA_F16BF16_2x1SM_SSISI_SI_fLi128ELi64ELNS4_4UMMA5MajorE0ELSO_0ELNSN_7ScaleInE0ELSP_0EEEEEENS4_6LayoutINS5_IJSC_SC_SC_EEENS5_IJNSA_ILi0EEESU_SU_EEEEENS5_IJNS4_10UnderscoreESX_SX_EEEEENS4_28SM100_TMA_2SM_LOAD_MULTICASTENS4_14ComposedLayoutINS4_7SwizzleILi3ELi4ELi3EEENS4_18smem_ptr_flag_bitsILi16EEENSS_INS5_IJNSA_ILi8EEESG_EEENS5_IJSG_SC_EEEEEEEvNS4_8identityENS4_18SM100_TMA_2SM_LOADES1A_vS1B_EENS_8epilogue10collective18CollectiveEpilogueINS1E_23Sm100TmaWarpSpecializedILi3ELi2ELi16ELb1ELb0EEEJNS5_IJSG_SG_SF_EEENS5_IJNSS_ISG_SC_EENSS_INS5_IJNSA_ILi16EEESB_EEENS5_IJSC_NSA_ILi32EEEEEEEEEEESI_SJ_SI_SJ_NS1E_6fusion15FusionCallbacksIS1I_NS1R_17LinearCombinationISI_fSI_fLNS_15FloatRoundStyleE2EEES1J_S1Q_JEEENS4_5SM1004TMEM4LOAD26SM100_TMEM_LOAD_32dp32b16xENS4_13SM90_TMA_LOADENS11_INS12_ILi1ELi4ELi3EEES15_NSS_INS5_IJS16_S1L_EEENS5_IJS1L_SC_EEEEEEENS4_39AutoVectorizingCopyWithAssumedAlignmentILi128EEENS4_14SM90_TMA_STOREES26_S28_S28_EEEvvEEEEvNT_6ParamsE,(.L_x_182 - _ZN7cutlass13device_kernelINS_4gemm6kernel13GemmUniversalIN4cute5tupleIJiiiiEEENS1_10collective13CollectiveMmaINS1_35MainloopSm100TmaUmmaWarpSpecializedILi5ELi2ELi4ENS5_IJNS4_1CILi2EEESB_NSA_ILi1EEEEEEEENS5_IJNSA_ILi128EEENSA_ILi64EEESF_EEENS_6half_tENS5_IJlSC_lEEESI_SJ_NS4_8TiledMMAINS4_8MMA_AtomIJNS4_26SM100_MMA_F16BF16_2x1SM_SSISI_SI_fLi128ELi64ELNS4_4UMMA5MajorE0ELSO_0ELNSN_7ScaleInE0ELSP_0EEEEEENS4_6LayoutINS5_IJSC_SC_SC_EEENS5_IJNSA_ILi0EEESU_SU_EEEEENS5_IJNS4_10UnderscoreESX_SX_EEEEENS4_28SM100_TMA_2SM_LOAD_MULTICASTENS4_14ComposedLayoutINS4_7SwizzleILi3ELi4ELi3EEENS4_18smem_ptr_flag_bitsILi16EEENSS_INS5_IJNSA_ILi8EEESG_EEENS5_IJSG_SC_EEEEEEEvNS4_8identityENS4_18SM100_TMA_2SM_LOADES1A_vS1B_EENS_8epilogue10collective18CollectiveEpilogueINS1E_23Sm100TmaWarpSpecializedILi3ELi2ELi16ELb1ELb0EEEJNS5_IJSG_SG_SF_EEENS5_IJNSS_ISG_SC_EENSS_INS5_IJNSA_ILi16EEESB_EEENS5_IJSC_NSA_ILi32EEEEEEEEEEESI_SJ_SI_SJ_NS1E_6fusion15FusionCallbacksIS1I_NS1R_17LinearCombinationISI_fSI_fLNS_15FloatRoundStyleE2EEES1J_S1Q_JEEENS4_5SM1004TMEM4LOAD26SM100_TMEM_LOAD_32dp32b16xENS4_13SM90_TMA_LOADENS11_INS12_ILi1ELi4ELi3EEES15_NSS_INS5_IJS16_S1L_EEENS5_IJS1L_SC_EEEEEEENS4_39AutoVectorizingCopyWithAssumedAlignmentILi128EEENS4_14SM90_TMA_STOREES26_S28_S28_EEEvvEEEEvNT_6ParamsE)
        .other          _ZN7cutlass13device_kernelINS_4gemm6kernel13GemmUniversalIN4cute5tupleIJiiiiEEENS1_10collective13CollectiveMmaINS1_35MainloopSm100TmaUmmaWarpSpecializedILi5ELi2ELi4ENS5_IJNS4_1CILi2EEESB_NSA_ILi1EEEEEEEENS5_IJNSA_ILi128EEENSA_ILi64EEESF_EEENS_6half_tENS5_IJlSC_lEEESI_SJ_NS4_8TiledMMAINS4_8MMA_AtomIJNS4_26SM100_MMA_F16BF16_2x1SM_SSISI_SI_fLi128ELi64ELNS4_4UMMA5MajorE0ELSO_0ELNSN_7ScaleInE0ELSP_0EEEEEENS4_6LayoutINS5_IJSC_SC_SC_EEENS5_IJNSA_ILi0EEESU_SU_EEEEENS5_IJNS4_10UnderscoreESX_SX_EEEEENS4_28SM100_TMA_2SM_LOAD_MULTICASTENS4_14ComposedLayoutINS4_7SwizzleILi3ELi4ELi3EEENS4_18smem_ptr_flag_bitsILi16EEENSS_INS5_IJNSA_ILi8EEESG_EEENS5_IJSG_SC_EEEEEEEvNS4_8identityENS4_18SM100_TMA_2SM_LOADES1A_vS1B_EENS_8epilogue10collective18CollectiveEpilogueINS1E_23Sm100TmaWarpSpecializedILi3ELi2ELi16ELb1ELb0EEEJNS5_IJSG_SG_SF_EEENS5_IJNSS_ISG_SC_EENSS_INS5_IJNSA_ILi16EEESB_EEENS5_IJSC_NSA_ILi32EEEEEEEEEEESI_SJ_SI_SJ_NS1E_6fusion15FusionCallbacksIS1I_NS1R_17LinearCombinationISI_fSI_fLNS_15FloatRoundStyleE2EEES1J_S1Q_JEEENS4_5SM1004TMEM4LOAD26SM100_TMEM_LOAD_32dp32b16xENS4_13SM90_TMA_LOADENS11_INS12_ILi1ELi4ELi3EEES15_NSS_INS5_IJS16_S1L_EEENS5_IJS1L_SC_EEEEEEENS4_39AutoVectorizingCopyWithAssumedAlignmentILi128EEENS4_14SM90_TMA_STOREES26_S28_S28_EEEvvEEEEvNT_6ParamsE,@"STO_CUDA_ENTRY STV_DEFAULT"
_ZN7cutlass13device_kernelINS_4gemm6kernel13GemmUniversalIN4cute5tupleIJiiiiEEENS1_10collective13CollectiveMmaINS1_35MainloopSm100TmaUmmaWarpSpecializedILi5ELi2ELi4ENS5_IJNS4_1CILi2EEESB_NSA_ILi1EEEEEEEENS5_IJNSA_ILi128EEENSA_ILi64EEESF_EEENS_6half_tENS5_IJlSC_lEEESI_SJ_NS4_8TiledMMAINS4_8MMA_AtomIJNS4_26SM100_MMA_F16BF16_2x1SM_SSISI_SI_fLi128ELi64ELNS4_4UMMA5MajorE0ELSO_0ELNSN_7ScaleInE0ELSP_0EEEEEENS4_6LayoutINS5_IJSC_SC_SC_EEENS5_IJNSA_ILi0EEESU_SU_EEEEENS5_IJNS4_10UnderscoreESX_SX_EEEEENS4_28SM100_TMA_2SM_LOAD_MULTICASTENS4_14ComposedLayoutINS4_7SwizzleILi3ELi4ELi3EEENS4_18smem_ptr_flag_bitsILi16EEENSS_INS5_IJNSA_ILi8EEESG_EEENS5_IJSG_SC_EEEEEEEvNS4_8identityENS4_18SM100_TMA_2SM_LOADES1A_vS1B_EENS_8epilogue10collective18CollectiveEpilogueINS1E_23Sm100TmaWarpSpecializedILi3ELi2ELi16ELb1ELb0EEEJNS5_IJSG_SG_SF_EEENS5_IJNSS_ISG_SC_EENSS_INS5_IJNSA_ILi16EEESB_EEENS5_IJSC_NSA_ILi32EEEEEEEEEEESI_SJ_SI_SJ_NS1E_6fusion15FusionCallbacksIS1I_NS1R_17LinearCombinationISI_fSI_fLNS_15FloatRoundStyleE2EEES1J_S1Q_JEEENS4_5SM1004TMEM4LOAD26SM100_TMEM_LOAD_32dp32b16xENS4_13SM90_TMA_LOADENS11_INS12_ILi1ELi4ELi3EEES15_NSS_INS5_IJS16_S1L_EEENS5_IJS1L_SC_EEEEEEENS4_39AutoVectorizingCopyWithAssumedAlignmentILi128EEENS4_14SM90_TMA_STOREES26_S28_S28_EEEvvEEEEvNT_6ParamsE:
[----:B------:R-:W1:Y:S01]  /*0000*/  LDC R1, c[0x0][0x37c] ;  /* 0x0000df00ff017b82 */ /* 0x000e620000000800 */
[----:B------:R-:W2:Y:S01]  /*0010*/  S2R R58, SR_TID.X ;  /* 0x00000000003a7919 */ /* 0x000ea20000002100 */
[----:B------:R-:W3:Y:S06]  /*0020*/  LDCU.64 UR8, c[0x0][0x890] ;  /* 0x00011200ff0877ac */ /* 0x000eec0008000a00 */
[----:B------:R-:W4:Y:S01]  /*0030*/  S2UR UR55, SR_CgaCtaId ;  /* 0x00000000003779c3 */ /* 0x000f220000008800 */
[----:B------:R-:W-:Y:S02]  /*0040*/  PRMT R46, RZ, 0x7610, R46 ;  /* 0x00007610ff2e7816 */ /* 0x000fe4000000002e */
[----:B------:R-:W-:Y:S01]  /*0050*/  ELECT P1, URZ, PT ;  /* 0x0000000000ff782f */ /* 0x000fe20003820000 */
[----:B---3--:R-:W-:-:S04]  /*0060*/  UISETP.NE.U32.AND UP0, UPT, UR8, URZ, UPT ;  /* 0x000000ff0800728c */ /* 0x008fc8000bf05070 */
[----:B------:R-:W-:Y:S02]  /*0070*/  UISETP.NE.AND.EX UP0, UPT, UR9, URZ, UPT, UP0 ;  /* 0x000000ff0900728c */ /* 0x000fe4000bf05300 */
[----:B----4-:R-:W-:Y:S02]  /*0080*/  ULOP3.LUT UR68, UR55, 0x1, URZ, 0xc0, !UPT ;  /* 0x0000000137447892 */ /* 0x010fe4000f8ec0ff */
[----:B------:R-:W-:Y:S01]  /*0090*/  ULOP3.LUT UR69, UR55, 0x1, URZ, 0x3c, !UPT ;  /* 0x0000000137457892 */ /* 0x000fe2000f8e3cff */
[----:B--2---:R-:W-:-:S05]  /*00a0*/  SHF.R.U32.HI R47, RZ, 0x5, R58 ;  /* 0x00000005ff2f7819 */ /* 0x004fca000001163a */
[----:B------:R-:W2:Y:S02]  /*00b0*/  SHFL.IDX PT, R0, R47, RZ, 0x1f ;  /* 0x00001fff2f007589 */ /* 0x000ea400000e0000 */
[----:B--2---:R-:W-:Y:S01]  /*00c0*/  R2UR UR18, R0 ;  /* 0x00000000001272ca */ /* 0x004fe200000e0000 */
[----:B-1----:R-:W-:-:S14]  /*00d0*/  BRA.U UP0, `(.L_x_0) ;  /* 0x0000000100307547 */ /* 0x002fdc000b800000 */
[----:B------:R-:W1:Y:S02]  /*00e0*/  LDCU.64 UR4, c[0x0][0x888] ;  /* 0x00011100ff0477ac */ /* 0x000e640008000a00 */
[----:B-1----:R-:W-:-:S04]  /*00f0*/  UISETP.NE.U32.AND UP0, UPT, UR4, URZ, UPT ;  /* 0x000000ff0400728c */ /* 0x002fc8000bf05070 */
[----:B------:R-:W-:-:S09]  /*0100*/  UISETP.NE.AND.EX UP0, UPT, UR5, URZ, UPT, UP0 ;  /* 0x000000ff0500728c */ /* 0x000fd2000bf05300 */
[----:B------:R-:W-:Y:S05]  /*0110*/  BRA.U !UP0, `(.L_x_1) ;  /* 0x0000000108147547 */ /* 0x000fea000b800000 */
[----:B------:R-:W1:Y:S01]  /*0120*/  LDC.64 R26, c[0x0][0x888] ;  /* 0x00022200ff1a7b82 */ /* 0x000e620000000a00 */
[----:B------:R-:W1:Y:S02]  /*0130*/  LDCU.64 UR4, c[0x0][0x358] ;  /* 0x00006b00ff0477ac */ /* 0x000e640008000a00 */
[----:B-1----:R1:W5:Y:S01]  /*0140*/  LDG.E R26, desc[UR4][R26.64] ;  /* 0x000000041a1a7981 */ /* 0x002362000c1e1900 */
[----:B------:R-:W-:Y:S01]  /*0150*/  HFMA2 R46, -RZ, RZ, 0, 5.9604644775390625e-08 ;  /* 0x00000001ff2e7431 */ /* 0x000fe200000001ff */
[----:B------:R-:W-:Y:S05]  /*0160*/  BRA `(.L_x_0) ;  /* 0x00000000000c7947 */ /* 0x000fea0003800000 */
.L_x_1:
[----:B------:R-:W1:Y:S01]  /*0170*/  LDCU UR4, c[0x0][0x880] ;  /* 0x00011000ff0477ac */ /* 0x000e620008000800 */
[----:B------:R-:W-:Y:S01]  /*0180*/  HFMA2 R46, -RZ, RZ, 0, 5.9604644775390625e-08 ;  /* 0x00000001ff2e7431 */ /* 0x000fe200000001ff */
[----:B-1----:R-:W-:-:S07]  /*0190*/  MOV R26, UR4 ;  /* 0x00000004001a7c02 */ /* 0x002fce0008000f00 */
.L_x_0:
[----:B------:R-:W2:Y:S02]  /*01a0*/  LDCU.64 UR4, c[0x0][0x8b0] ;  /* 0x00011600ff0477ac */ /* 0x000ea40008000a00 */
[----:B--2---:R-:W-:-:S04]  /*01b0*/  UISETP.NE.U32.AND UP0, UPT, UR4, URZ, UPT ;  /* 0x000000ff0400728c */ /* 0x004fc8000bf05070 */
[----:B------:R-:W-:-:S09]  /*01c0*/  UISETP.NE.AND.EX UP0, UPT, UR5, URZ, UPT, UP0 ;  /* 0x000000ff0500728c */ /* 0x000fd2000bf05300 */
[----:B------:R-:W-:Y:S05]  /*01d0*/  BRA.U UP0, `(.L_x_2) ;  /* 0x0000000100287547 */ /* 0x000fea000b800000 */
[----:B------:R-:W2:Y:S02]  /*01e0*/  LDCU.64 UR4, c[0x0][0x8a8] ;  /* 0x00011500ff0477ac */ /* 0x000ea40008000a00 */
[----:B--2---:R-:W-:-:S04]  /*01f0*/  UISETP.NE.U32.AND UP0, UPT, UR4, URZ, UPT ;  /* 0x000000ff0400728c */ /* 0x004fc8000bf05070 */
[----:B------:R-:W-:-:S09]  /*0200*/  UISETP.NE.AND.EX UP0, UPT, UR5, URZ, UPT, UP0 ;  /* 0x000000ff0500728c */ /* 0x000fd2000bf05300 */
[----:B------:R-:W-:Y:S05]  /*0210*/  BRA.U !UP0, `(.L_x_3) ;  /* 0x0000000108107547 */ /* 0x000fea000b800000 */
[----:B------:R-:W2:Y:S01]  /*0220*/  LDC.64 R24, c[0x0][0x8a8] ;  /* 0x00022a00ff187b82 */ /* 0x000ea20000000a00 */
[----:B------:R-:W2:Y:S02]  /*0230*/  LDCU.64 UR4, c[0x0][0x358] ;  /* 0x00006b00ff0477ac */ /* 0x000ea40008000a00 */
[----:B--2---:R2:W5:Y:S01]  /*0240*/  LDG.E R24, desc[UR4][R24.64] ;  /* 0x0000000418187981 */ /* 0x004562000c1e1900 */
[----:B------:R-:W-:Y:S05]  /*0250*/  BRA `(.L_x_2) ;  /* 0x0000000000087947 */ /* 0x000fea0003800000 */
.L_x_3:
[----:B------:R-:W2:Y:S02]  /*0260*/  LDCU UR4, c[0x0][0x8a0] ;  /* 0x00011400ff0477ac */ /* 0x000ea40008000800 */
[----:B--2---:R-:W-:Y:S02]  /*0270*/  MOV R24, UR4 ;  /* 0x0000000400187c02 */ /* 0x004fe40008000f00 */
.L_x_2:
[----:B------:R-:W-:Y:S01]  /*0280*/  IMAD.U32 R0, RZ, RZ, UR18 ;  /* 0x00000012ff007e24 */ /* 0x000fe2000f8e00ff */
[----:B------:R-:W-:Y:S04]  /*0290*/  BSSY.RECONVERGENT B0, `(.L_x_4) ;  /* 0x000000c000007945 */ /* 0x000fe80003800200 */
[C---:B------:R-:W-:Y:S02]  /*02a0*/  ISETP.NE.OR P2, PT, R0.reuse, 0x1, !P1 ;  /* 0x000000010000780c */ /* 0x040fe40004f45670 */
[----:B------:R-:W-:-:S11]  /*02b0*/  ISETP.NE.OR P0, PT, R0, 0x3, !P1 ;  /* 0x000000030000780c */ /* 0x000fd60004f05670 */
[----:B------:R-:W-:Y:S05]  /*02c0*/  @P2 BRA `(.L_x_5) ;  /* 0x0000000000202947 */ /* 0x000fea0003800000 */
[----:B------:R-:W3:Y:S02]  /*02d0*/  LDCU.64 UR4, c[0x0][0x348] ;  /* 0x00006900ff0477ac */ /* 0x000ee40008000a00 */
[----:B---3--:R-:W-:Y:S02]  /*02e0*/  UIADD3 UR6, UP1, UPT, UR4, 0x80, URZ ;  /* 0x0000008004067890 */ /* 0x008fe4000ff3e0ff */
[----:B------:R-:W-:Y:S02]  /*02f0*/  UIADD3 UR4, UP0, UPT, UR4, 0x180, URZ ;  /* 0x0000018004047890 */ /* 0x000fe4000ff1e0ff */
[----:B------:R-:W-:Y:S02]  /*0300*/  UIADD3.X UR7, UPT, UPT, URZ, UR5, URZ, UP1, !UPT ;  /* 0x00000005ff077290 */ /* 0x000fe40008ffe4ff */
[----:B------:R-:W-:-:S07]  /*0310*/  UIADD3.X UR5, UPT, UPT, URZ, UR5, URZ, UP0, !UPT ;  /* 0x00000005ff057290 */ /* 0x000fce00087fe4ff */
[----:B------:R3:W-:Y:S02]  /*0320*/  UTMACCTL.PF [UR6] ;  /* 0x00000000060079b9 */ /* 0x0007e40008040000 */
[----:B------:R3:W-:Y:S02]  /*0330*/  UTMACCTL.PF [UR4] ;  /* 0x00000000040079b9 */ /* 0x0007e40008040000 */
[----:B---3--:R-:W-:Y:S01]  /*0340*/  NOP ;  /* 0x0000000000007918 */ /* 0x008fe20000000000 */
.L_x_5:
[----:B------:R-:W-:Y:S05]  /*0350*/  BSYNC.RECONVERGENT B0 ;  /* 0x0000000000007941 */ /* 0x000fea0003800200 */
.L_x_4:
[----:B------:R-:W-:Y:S04]  /*0360*/  BSSY.RECONVERGENT B0, `(.L_x_6) ;  /* 0x000000a000007945 */ /* 0x000fe80003800200 */
        /* <DEDUP_REMOVED lines=9> */
.L_x_7:
[----:B------:R-:W-:Y:S05]  /*0400*/  BSYNC.RECONVERGENT B0 ;  /* 0x0000000000007941 */ /* 0x000fea0003800200 */
.L_x_6:
[----:B------:R-:W3:Y:S01]  /*0410*/  LDCU.64 UR4, c[0x0][0x888] ;  /* 0x00011100ff0477ac */ /* 0x000ee20008000a00 */
[----:B------:R-:W-:Y:S02]  /*0420*/  UISETP.EQ.U32.AND UP1, UPT, UR8, URZ, UPT ;  /* 0x000000ff0800728c */ /* 0x000fe4000bf22070 */
[----:B------:R-:W-:Y:S02]  /*0430*/  UPLOP3.LUT UP3, UPT, UPT, UPT, UPT, 0x80, 0x8 ;  /* 0x000000000008789c */ /* 0x000fe40003f6f070 */
[----:B---3--:R-:W-:-:S04]  /*0440*/  UISETP.NE.U32.AND UP0, UPT, UR4, URZ, UPT ;  /* 0x000000ff0400728c */ /* 0x008fc8000bf05070 */
[----:B------:R-:W-:-:S04]  /*0450*/  UISETP.NE.AND.EX UP0, UPT, UR5, URZ, UPT, UP0 ;  /* 0x000000ff0500728c */ /* 0x000fc8000bf05300 */
[----:B------:R-:W-:-:S04]  /*0460*/  UISETP.EQ.OR.EX UP2, UPT, UR9, URZ, !UP0, UP1 ;  /* 0x000000ff0900728c */ /* 0x000fc8000c742710 */
[----:B------:R-:W-:-:S06]  /*0470*/  UP2UR UR4, UPR, URZ, 0x4 ;  /* 0x00000004ff047883 */ /* 0x000fcc0008000000 */
[----:B------:R-:W-:Y:S01]  /*0480*/  MOV R52, UR4 ;  /* 0x0000000400347c02 */ /* 0x000fe20008000f00 */
[----:B------:R-:W-:Y:S06]  /*0490*/  BRA.U !UP2, `(.L_x_8) ;  /* 0x000000010a207547 */ /* 0x000fec000b800000 */
[----:B------:R-:W-:Y:S01]  /*04a0*/  UISETP.NE.U32.AND UP1, UPT, UR8, URZ, UPT ;  /* 0x000000ff0800728c */ /* 0x000fe2000bf25070 */
[----:B-----5:R-:W-:Y:S01]  /*04b0*/  FSETP.NEU.AND P0, PT, R26, RZ, PT ;  /* 0x000000ff1a00720b */ /* 0x020fe20003f0d000 */
[----:B------:R-:W-:Y:S02]  /*04c0*/  USEL UR4, URZ, 0xffffffff, UP0 ;  /* 0xffffffffff047887 */ /* 0x000fe40008000000 */
[----:B------:R-:W-:-:S10]  /*04d0*/  UISETP.NE.AND.EX UP1, UPT, UR9, URZ, UPT, UP1 ;  /* 0x000000ff0900728c */ /* 0x000fd4000bf25310 */
[----:B------:R-:W-:Y:S01]  /*04e0*/  VOTEU.ANY UP0, P0 ;  /* 0x0000000000ff7886 */ /* 0x000fe20000000100 */
[----:B------:R-:W-:-:S04]  /*04f0*/  @!UP1 USEL UR4, URZ, 0xffffffff, UP0 ;  /* 0xffffffffff049887 */ /* 0x000fc80008000000 */
[----:B------:R-:W-:-:S04]  /*0500*/  ULOP3.LUT UR4, UR4, 0x1, URZ, 0xc0, !UPT ;  /* 0x0000000104047892 */ /* 0x000fc8000f8ec0ff */
[----:B------:R-:W-:-:S11]  /*0510*/  UISETP.NE.U32.AND UP3, UPT, UR4, 0x1, UPT ;  /* 0x000000010400788c */ /* 0x000fd6000bf65070 */
.L_x_8:
[----:B------:R-:W3:Y:S01]  /*0520*/  SHFL.IDX PT, R0, R47, RZ, 0x1f ;  /* 0x00001fff2f007589 */ /* 0x000ee200000e0000 */
[----:B------:R-:W-:-:S04]  /*0530*/  UISETP.NE.AND UP0, UPT, UR18, 0x2, UPT ;  /* 0x000000021200788c */ /* 0x000fc8000bf05270 */
[----:B------:R-:W-:Y:S02]  /*0540*/  UISETP.EQ.AND UP1, UPT, UR68, URZ, !UP0 ;  /* 0x000000ff4400728c */ /* 0x000fe4000c722270 */
[----:B------:R-:W-:-:S04]  /*0550*/  USEL UR40, URZ, 0x1, UP0 ;  /* 0x00000001ff287887 */ /* 0x000fc80008000000 */
[----:B------:R-:W-:Y:S02]  /*0560*/  PLOP3.LUT P4, PT, P1, PT, UP1, 0x80, 0x8 ;  /* 0x000000000008781c */ /* 0x000fe40000f8f018 */
[----:B---3--:R-:W-:-:S13]  /*0570*/  ISETP.NE.AND P0, PT, R0, RZ, PT ;  /* 0x000000ff0000720c */ /* 0x008fda0003f05270 */
[----:B------:R-:W-:Y:S05]  /*0580*/  @P0 BRA `(.L_x_9) ;  /* 0x00000000005c0947 */ /* 0x000fea0003800000 */
[----:B------:R-:W-:Y:S01]  /*0590*/  UMOV UR4, 0x400 ;  /* 0x0000040000047882 */ /* 0x000fe20000000000 */
[----:B------:R-:W-:Y:S01]  /*05a0*/  UMOV UR8, 0x1 ;  /* 0x0000000100087882 */ /* 0x000fe20000000000 */
[----:B------:R-:W-:Y:S01]  /*05b0*/  UMOV UR6, 0x2 ;  /* 0x0000000200067882 */ /* 0x000fe20000000000 */
[----:B------:R-:W-:Y:S02]  /*05c0*/  ULEA UR4, UR55, UR4, 0x18 ;  /* 0x0000000437047291 */ /* 0x000fe4000f8ec0ff */
[----:B------:R-:W-:-:S04]  /*05d0*/  UIADD3 UR8, UPT, UPT, -UR8, 0x100000, URZ ;  /* 0x0010000008087890 */ /* 0x000fc8000fffe1ff */
[----:B------:R-:W-:Y:S02]  /*05e0*/  USHF.L.U32 UR9, UR8, 0xb, URZ ;  /* 0x0000000b08097899 */ /* 0x000fe400080006ff */
[----:B------:R-:W-:Y:S02]  /*05f0*/  USHF.L.U32 UR8, UR8, 0x1, URZ ;  /* 0x0000000108087899 */ /* 0x000fe400080006ff */
[----:B------:R-:W-:-:S04]  /*0600*/  UIADD3 UR6, UPT, UPT, -UR6, 0x100000, URZ ;  /* 0x0010000006067890 */ /* 0x000fc8000fffe1ff */
[----:B------:R-:W-:Y:S02]  /*0610*/  USHF.L.U32 UR7, UR6, 0xb, URZ ;  /* 0x0000000b06077899 */ /* 0x000fe400080006ff */
[----:B------:R-:W-:Y:S01]  /*0620*/  USHF.L.U32 UR6, UR6, 0x1, URZ ;  /* 0x0000000106067899 */ /* 0x000fe200080006ff */
[----:B------:R-:W-:Y:S01]  /*0630*/  ELECT P0, URZ, PT ;  /* 0x0000000000ff782f */ /* 0x000fe20003800000 */
[----:B------:R-:W3:Y:S02]  /*0640*/  FENCE.VIEW.ASYNC.S ;  /* 0x00000000000073c6 */ /* 0x000ee40000000000 */
[----:B---3--:R3:W4:Y:S08]  /*0650*/  SYNCS.EXCH.64 URZ, [UR4], UR8 ;  /* 0x0000000804ff75b2 */ /* 0x0087300008000100 */
[----:B------:R3:W1:Y:S01]  /*0660*/  SYNCS.EXCH.64 URZ, [UR4+0x28], UR6 ;  /* 0x0000280604ff75b2 */ /* 0x0006620008000100 */
        /* <DEDUP_REMOVED lines=8> */
[----:B------:R-:W-:Y:S01]  /*06f0*/  NOP ;  /* 0x0000000000007918 */ /* 0x000fe20000000000 */
.L_x_9:
[----:B------:R-:W2:Y:S01]  /*0700*/  SHFL.IDX PT, R0, R47, RZ, 0x1f ;  /* 0x00001fff2f007589 */ /* 0x000ea200000e0000 */
[----:B------:R-:W-:Y:S01]  /*0710*/  NOP ;  /* 0x0000000000007918 */ /* 0x000fe20000000000 */
[----:B--2---:R-:W-:-:S13]  /*0720*/  ISETP.NE.AND P0, PT, R0, 0x1, PT ;  /* 0x000000010000780c */ /* 0x004fda0003f05270 */
[----:B------:R-:W-:Y:S05]  /*0730*/  @P0 BRA `(.L_x_10) ;  /* 0x00000000004c0947 */ /* 0x000fea0003800000 */
[----:B---3--:R-:W-:Y:S01]  /*0740*/  UMOV UR4, 0x400 ;  /* 0x0000040000047882 */ /* 0x008fe20000000000 */
        /* <DEDUP_REMOVED lines=10> */
[----:B------:R-:W2:Y:S02]  /*07f0*/  FENCE.VIEW.ASYNC.S ;  /* 0x00000000000073c6 */ /* 0x000ea40000000000 */
[----:B--2---:R2:W3:Y:S08]  /*0800*/  SYNCS.EXCH.64 URZ, [UR4+0x50], UR8 ;  /* 0x0000500804ff75b2 */ /* 0x0044f00008000100 */
[----:B------:R2:W1:Y:S01]  /*0810*/  SYNCS.EXCH.64 URZ, [UR4+0x68], UR6 ;  /* 0x0000680604ff75b2 */ /* 0x0004620008000100 */
[----:B------:R2:W1:Y:S01]  /*0820*/  SYNCS.EXCH.64 URZ, [UR4+0x58], UR8 ;  /* 0x0000580804ff75b2 */ /* 0x0004620008000100 */
[----:B------:R2:W1:Y:S01]  /*0830*/  SYNCS.EXCH.64 URZ, [UR4+0x70], UR6 ;  /* 0x0000700604ff75b2 */ /* 0x0004620008000100 */
[----:B------:R2:W1:Y:S01]  /*0840*/  SYNCS.EXCH.64 URZ, [UR4+0x60], UR8 ;  /* 0x0000600804ff75b2 */ /* 0x0004620008000100 */
[----:B------:R2:W1:Y:S01]  /*0850*/  SYNCS.EXCH.64 URZ, [UR4+0x78], UR6 ;  /* 0x0000780604ff75b2 */ /* 0x0004620008000100 */
[----:B------:R-:W-:Y:S01]  /*0860*/  NOP ;  /* 0x0000000000007918 */ /* 0x000fe20000000000 */
.L_x_10:
[----:B------:R-:W4:Y:S01]  /*0870*/  SHFL.IDX PT, R0, R47, RZ, 0x1f ;  /* 0x00001fff2f007589 */ /* 0x000f2200000e0000 */
[----:B------:R-:W-:Y:S01]  /*0880*/  NOP ;  /* 0x0000000000007918 */ /* 0x000fe20000000000 */
[----:B----4-:R-:W-:-:S13]  /*0890*/  ISETP.NE.AND P0, PT, R0, 0x3, PT ;  /* 0x000000030000780c */ /* 0x010fda0003f05270 */
[----:B------:R-:W-:Y:S05]  /*08a0*/  @P0 BRA `(.L_x_11) ;  /* 0x00000000002c0947 */ /* 0x000fea0003800000 */
[----:B--23--:R-:W-:Y:S01]  /*08b0*/  UMOV UR6, 0x400 ;  /* 0x0000040000067882 */ /* 0x00cfe20000000000 */
[----:B------:R-:W-:Y:S01]  /*08c0*/  UMOV UR4, 0x20 ;  /* 0x0000002000047882 */ /* 0x000fe20000000000 */
[----:B------:R-:W-:Y:S02]  /*08d0*/  ULEA UR6, UR55, UR6, 0x18 ;  /* 0x0000000637067291 */ /* 0x000fe4000f8ec0ff */
[----:B------:R-:W-:-:S04]  /*08e0*/  UIADD3 UR4, UPT, UPT, -UR4, 0x100000, URZ ;  /* 0x0010000004047890 */ /* 0x000fc8000fffe1ff */
[----:B------:R-:W-:Y:S02]  /*08f0*/  USHF.L.U32 UR5, UR4, 0xb, URZ ;  /* 0x0000000b04057899 */ /* 0x000fe400080006ff */
[----:B------:R-:W-:Y:S01]  /*0900*/  USHF.L.U32 UR4, UR4, 0x1, URZ ;  /* 0x0000000104047899 */ /* 0x000fe200080006ff */
[----:B------:R-:W-:Y:S01]  /*0910*/  ELECT P0, URZ, PT ;  /* 0x0000000000ff782f */ /* 0x000fe20003800000 */
[----:B------:R-:W2:Y:S10]  /*0920*/  FENCE.VIEW.ASYNC.S ;  /* 0x00000000000073c6 */ /* 0x000eb40000000000 */
[----:B--2---:R4:W2:Y:S01]  /*0930*/  SYNCS.EXCH.64 URZ, [UR6+0x80], UR4 ;  /* 0x0000800406ff75b2 */ /* 0x0048a20008000100 */
[----:B------:R4:W3:Y:S02]  /*0940*/  SYNCS.EXCH.64 URZ, [UR6+0x88], UR4 ;  /* 0x0000880406ff75b2 */ /* 0x0008e40008000100 */
[----:B----4-:R-:W-:Y:S01]  /*0950*/  NOP ;  /* 0x0000000000007918 */ /* 0x010fe20000000000 */
.L_x_11:
[----:B------:R-:W4:Y:S01]  /*0960*/  SHFL.IDX PT, R0, R47, RZ, 0x1f ;  /* 0x00001fff2f007589 */ /* 0x000f2200000e0000 */
[----:B------:R-:W-:Y:S01]  /*0970*/  NOP ;  /* 0x0000000000007918 */ /* 0x000fe20000000000 */
[----:B----4-:R-:W-:-:S13]  /*0980*/  ISETP.NE.AND P0, PT, R0, 0x4, PT ;  /* 0x000000040000780c */ /* 0x010fda0003f05270 */
[----:B------:R-:W-:Y:S05]  /*0990*/  @P0 BRA `(.L_x_12) ;  /* 0x0000000000480947 */ /* 0x000fea0003800000 */
[----:B--23--:R-:W-:Y:S01]  /*09a0*/  UMOV UR4, 0x3a0 ;  /* 0x000003a000047882 */ /* 0x00cfe20000000000 */
[----:B------:R-:W-:Y:S01]  /*09b0*/  UMOV UR6, 0x400 ;  /* 0x0000040000067882 */ /* 0x000fe20000000000 */
[----:B------:R-:W-:Y:S01]  /*09c0*/  USEL UR4, UR4, 0x320, UP3 ;  /* 0x0000032004047887 */ /* 0x000fe20009800000 */
        /* <DEDUP_REMOVED lines=10> */
[----:B--2---:R4:W2:Y:S08]  /*0a70*/  SYNCS.EXCH.64 URZ, [UR6+0x90], UR8 ;  /* 0x0000900806ff75b2 */ /* 0x0048b00008000100 */
[----:B------:R4:W3:Y:S01]  /*0a80*/  SYNCS.EXCH.64 URZ, [UR6+0xa0], UR4 ;  /* 0x0000a00406ff75b2 */ /* 0x0008e20008000100 */
[----:B------:R4:W1:Y:S01]  /*0a90*/  SYNCS.EXCH.64 URZ, [UR6+0x98], UR8 ;  /* 0x0000980806ff75b2 */ /* 0x0008620008000100 */
[----:B------:R4:W1:Y:S02]  /*0aa0*/  SYNCS.EXCH.64 URZ, [UR6+0xa8], UR4 ;  /* 0x0000a80406ff75b2 */ /* 0x0008640008000100 */
[----:B----4-:R-:W-:Y:S01]  /*0ab0*/  NOP ;  /* 0x0000000000007918 */ /* 0x010fe20000000000 */
.L_x_12:
[----:B------:R-:W4:Y:S01]  /*0ac0*/  SHFL.IDX PT, R0, R47, RZ, 0x1f ;  /* 0x00001fff2f007589 */ /* 0x000f2200000e0000 */
[----:B------:R-:W-:Y:S01]  /*0ad0*/  NOP ;  /* 0x0000000000007918 */ /* 0x000fe20000000000 */
[----:B----4-:R-:W-:-:S13]  /*0ae0*/  ISETP.NE.AND P0, PT, R0, 0x5, PT ;  /* 0x000000050000780c */ /* 0x010fda0003f05270 */
[----:B------:R-:W-:Y:S05]  /*0af0*/  @P0 BRA `(.L_x_13) ;  /* 0x0000000000540947 */ /* 0x000fea0003800000 */
[----:B--23--:R-:W-:Y:S01]  /*0b00*/  UMOV UR4, 0x400 ;  /* 0x0000040000047882 */ /* 0x00cfe20000000000 */
        /* <DEDUP_REMOVED lines=14> */
[----:B------:R4:W1:Y:S01]  /*0bf0*/  SYNCS.EXCH.64 URZ, [UR4+0xd8], UR8 ;  /* 0x0000d80804ff75b2 */ /* 0x0008620008000100 */
[----:B------:R4:W1:Y:S01]  /*0c00*/  SYNCS.EXCH.64 URZ, [UR4+0xc0], UR6 ;  /* 0x0000c00604ff75b2 */ /* 0x0008620008000100 */
[----:B------:R4:W1:Y:S01]  /*0c10*/  SYNCS.EXCH.64 URZ, [UR4+0xe0], UR8 ;  /* 0x0000e00804ff75b2 */ /* 0x0008620008000100 */
[----:B------:R4:W1:Y:S01]  /*0c20*/  SYNCS.EXCH.64 URZ, [UR4+0xc8], UR6 ;  /* 0x0000c80604ff75b2 */ /* 0x0008620008000100 */
[----:B------:R4:W1:Y:S02]  /*0c30*/  SYNCS.EXCH.64 URZ, [UR4+0xe8], UR8 ;  /* 0x0000e80804ff75b2 */ /* 0x0008640008000100 */
[----:B----4-:R-:W-:Y:S01]  /*0c40*/  NOP ;  /* 0x0000000000007918 */ /* 0x010fe20000000000 */
.L_x_13:
[----:B------:R-:W4:Y:S01]  /*0c50*/  SHFL.IDX PT, R0, R47, RZ, 0x1f ;  /* 0x00001fff2f007589 */ /* 0x000f2200000e0000 */
[----:B------:R-:W-:Y:S01]  /*0c60*/  ISETP.NE.OR P1, PT, RZ, UR18, !P1 ;  /* 0x00000012ff007c0c */ /* 0x000fe2000cf25670 */
        /* <DEDUP_REMOVED lines=12> */
[----:B------:R4:W3:Y:S01]  /*0d30*/  SYNCS.EXCH.64 URZ, [UR4+0x100], UR6 ;  /* 0x0001000604ff75b2 */ /* 0x0008e20008000100 */
[----:B------:R4:W1:Y:S01]  /*0d40*/  SYNCS.EXCH.64 URZ, [UR4+0xf8], UR6 ;  /* 0x0000f80604ff75b2 */ /* 0x0008620008000100 */
[----:B------:R4:W1:Y:S02]  /*0d50*/  SYNCS.EXCH.64 URZ, [UR4+0x108], UR6 ;  /* 0x0001080604ff75b2 */ /* 0x0008640008000100 */
[----:B----4-:R-:W-:Y:S01]  /*0d60*/  NOP ;  /* 0x0000000000007918 */ /* 0x010fe20000000000 */
.L_x_14:
[----:B------:R-:W-:Y:S01]  /*0d70*/  VOTEU.ALL UP0, P1 ;  /* 0x0000000000ff7886 */ /* 0x000fe20000800000 */
[----:B--23--:R-:W-:Y:S01]  /*0d80*/  UMOV UR4, 0x20 ;  /* 0x0000002000047882 */ /* 0x00cfe20000000000 */
[----:B------:R-:W2:Y:S01]  /*0d90*/  LDCU UR7, c[0x0][0x36c] ;  /* 0x00006d80ff0777ac */ /* 0x000ea20008000800 */
[----:B------:R-:W-:Y:S01]  /*0da0*/  NOP ;  /* 0x0000000000007918 */ /* 0x000fe20000000000 */
[----:B------:R-:W-:Y:S01]  /*0db0*/  LOP3.LUT R3, R58, 0x1f, RZ, 0xc0, !PT ;  /* 0x0000001f3a037812 */ /* 0x000fe200078ec0ff */
[----:B------:R-:W-:Y:S01]  /*0dc0*/  @!UP0 UMOV UR6, 0x400 ;  /* 0x0000040000068882 */ /* 0x000fe20000000000 */
[----:B------:R-:W-:-:S04]  /*0dd0*/  @!UP0 UIADD3 UR4, UPT, UPT, -UR4, 0x100000, URZ ;  /* 0x0010000004048890 */ /* 0x000fc8000fffe1ff */
[----:B------:R-:W-:Y:S02]  /*0de0*/  @!UP0 USHF.L.U32 UR5, UR4, 0xb, URZ ;  /* 0x0000000b04058899 */ /* 0x000fe400080006ff */
[----:B------:R-:W-:Y:S02]  /*0df0*/  @!UP0 USHF.L.U32 UR4, UR4, 0x1, URZ ;  /* 0x0000000104048899 */ /* 0x000fe400080006ff */
[----:B------:R-:W-:Y:S01]  /*0e00*/  @!UP0 ULEA UR6, UR55, UR6, 0x18 ;  /* 0x0000000637068291 */ /* 0x000fe2000f8ec0ff */
[----:B------:R-:W-:Y:S01]  /*0e10*/  VOTEU.ALL UP0, P1 ;  /* 0x0000000000ff7886 */ /* 0x000fe20000800000 */
[----:B------:R-:W-:Y:S02]  /*0e20*/  UISETP.NE.AND UP4, UPT, UR18, URZ, UPT ;  /* 0x000000ff1200728c */ /* 0x000fe4000bf85270 */
[----:B--2---:R-:W-:Y:S01]  /*0e30*/  UISETP.EQ.U32.AND UP5, UPT, UR7, 0x1, UPT ;  /* 0x000000010700788c */ /* 0x004fe2000bfa2070 */
[----:B------:R-:W2:Y:S07]  /*0e40*/  FENCE.VIEW.ASYNC.S ;  /* 0x00000000000073c6 */ /* 0x000eae0000000000 */
[----:B--2---:R2:W3:Y:S01]  /*0e50*/  @!UP0 SYNCS.EXCH.64 URZ, [UR6+0x110], UR4 ;  /* 0x0001100406ff85b2 */ /* 0x0044e20008000100 */
[----:B------:R-:W-:Y:S05]  /*0e60*/  BRA.U !UP5, `(.L_x_15) ;  /* 0x000000010d087547 */ /* 0x000fea000b800000 */
[----:B-1-3--:R-:W-:Y:S01]  /*0e70*/  UCGABAR_ARV ;  /* 0x00000000000079c7 */ /* 0x00afe20008000000 */
[----:B------:R-:W-:Y:S05]  /*0e80*/  BRA `(.L_x_16) ;  /* 0x0000000000047947 */ /* 0x000fea0003800000 */
.L_x_15:
[----:B-1-3--:R-:W-:Y:S01]  /*0e90*/  NOP ;  /* 0x0000000000007918 */ /* 0x00afe20000000000 */
.L_x_16:
[----:B------:R-:W1:Y:S01]  /*0ea0*/  S2UR UR24, SR_CTAID.X ;  /* 0x00000000001879c3 */ /* 0x000e620000002500 */
[----:B------:R-:W-:-:S05]  /*0eb0*/  CS2R.32 R51, SR_CgaSize ;  /* 0x0000000000337805 */ /* 0x000fca0000008a00 */
[----:B------:R-:W-:-:S05]  /*0ec0*/  IMAD R51, R51, -0xa0, RZ ;  /* 0xffffff6033337824 */ /* 0x000fca00078e02ff */
[----:B--2---:R-:W-:-:S14]  /*0ed0*/  R2UR UR5, R51 ;  /* 0x00000000330572ca */ /* 0x004fdc00000e0000 */
[----:B------:R-:W2:Y:S01]  /*0ee0*/  LDCU UR5, c[0x0][UR5+0x2b0] ;  /* 0x00005600050577ac */ /* 0x000ea20008000800 */
[----:B------:R-:W-:-:S05]  /*0ef0*/  CS2R.32 R51, SR_CgaSize ;  /* 0x0000000000337805 */ /* 0x000fca0000008a00 */
[----:B------:R-:W-:-:S05]  /*0f00*/  IMAD R51, R51, -0xa0, RZ ;  /* 0xffffff6033337824 */ /* 0x000fca00078e02ff */
[----:B------:R-:W-:-:S14]  /*0f10*/  R2UR UR4, R51 ;  /* 0x00000000330472ca */ /* 0x000fdc00000e0000 */
[----:B------:R-:W3:Y:S01]  /*0f20*/  LDCU UR4, c[0x0][UR4+0x2b4] ;  /* 0x00005680040477ac */ /* 0x000ee20008000800 */
[----:B------:R-:W4:Y:S01]  /*0f30*/  S2UR UR7, SR_CTAID.Y ;  /* 0x00000000000779c3 */ /* 0x000f220000002600 */
[----:B------:R-:W-:-:S05]  /*0f40*/  CS2R.32 R51, SR_CgaSize ;  /* 0x0000000000337805 */ /* 0x000fca0000008a00 */
[----:B------:R-:W-:-:S05]  /*0f50*/  IMAD R51, R51, -0xa0, RZ ;  /* 0xffffff6033337824 */ /* 0x000fca00078e02ff */
[----:B------:R-:W-:-:S14]  /*0f60*/  R2UR UR8, R51 ;  /* 0x00000000330872ca */ /* 0x000fdc00000e0000 */
[----:B------:R-:W3:Y:S01]  /*0f70*/  LDCU UR8, c[0x0][UR8+0x2a0] ;  /* 0x00005400080877ac */ /* 0x000ee20008000800 */
[----:B------:R-:W-:-:S05]  /*0f80*/  CS2R.32 R51, SR_CgaSize ;  /* 0x0000000000337805 */ /* 0x000fca0000008a00 */
[----:B------:R-:W-:-:S05]  /*0f90*/  IMAD R51, R51, -0xa0, RZ ;  /* 0xffffff6033337824 */ /* 0x000fca00078e02ff */
[----:B------:R-:W-:-:S14]  /*0fa0*/  R2UR UR9, R51 ;  /* 0x00000000330972ca */ /* 0x000fdc00000e0000 */
[----:B------:R-:W3:Y:S01]  /*0fb0*/  LDCU UR9, c[0x0][UR9+0x2a4] ;  /* 0x00005480090977ac */ /* 0x000ee20008000800 */
[----:B------:R-:W3:Y:S01]  /*0fc0*/  S2UR UR36, SR_CTAID.Z ;  /* 0x00000000002479c3 */ /* 0x000ee20000002700 */
[----:B------:R-:W-:Y:S01]  /*0fd0*/  UISETP.GT.U32.AND UP0, UPT, UR68, 0xffff, UPT ;  /* 0x0000ffff4400788c */ /* 0x000fe2000bf04070 */
[----:B------:R-:W3:Y:S01]  /*0fe0*/  LDCU UR19, c[0x0][0xb24] ;  /* 0x00016480ff1377ac */ /* 0x000ee20008000800 */
[----:B------:R-:W-:Y:S01]  /*0ff0*/  USHF.L.U32 UR37, UR55, 0xa, URZ ;  /* 0x0000000a37257899 */ /* 0x000fe200080006ff */
[----:B-1----:R-:W-:Y:S01]  /*1000*/  I2FP.F32.U32 R2, UR24 ;  /* 0x0000001800027c45 */ /* 0x002fe20008201000 */
[----:B------:R-:W-:Y:S01]  /*1010*/  UMOV UR28, 0x5 ;  /* 0x00000005001c7882 */ /* 0x000fe20000000000 */
[----:B------:R-:W1:Y:S03]  /*1020*/  LDCU UR42, c[0x0][0xb24] ;  /* 0x00016480ff2a77ac */ /* 0x000e660008000800 */
[----:B--2---:R-:W-:Y:S01]  /*1030*/  FMUL R2, R2, UR5 ;  /* 0x0000000502027c20 */ /* 0x004fe20008400000 */
[----:B------:R-:W-:Y:S01]  /*1040*/  USEL UR5, UR68, 0xffff, !UP0 ;  /* 0x0000ffff44057887 */ /* 0x000fe2000c000000 */
[----:B----4-:R-:W-:Y:S01]  /*1050*/  I2FP.F32.U32 R0, UR7 ;  /* 0x0000000700007c45 */ /* 0x010fe20008201000 */
[----:B------:R-:W2:Y:S03]  /*1060*/  LDCU UR27, c[0x0][0xb30] ;  /* 0x00016600ff1b77ac */ /* 0x000ea60008000800 */
[----:B------:R-:W4:Y:S01]  /*1070*/  F2I.U32.TRUNC.NTZ R2, R2 ;  /* 0x0000000200027305 */ /* 0x000f22000020f000 */
[----:B---3--:R-:W-:Y:S01]  /*1080*/  FMUL R0, R0, UR4 ;  /* 0x0000000400007c20 */ /* 0x008fe20008400000 */
[----:B------:R-:W-:-:S02]  /*1090*/  ULOP3.LUT UR31, UR5, 0xffff, URZ, 0xc0, !UPT ;  /* 0x0000ffff051f7892 */ /* 0x000fc4000f8ec0ff */
[----:B------:R-:W-:Y:S01]  /*10a0*/  UISETP.GE.AND UP2, UPT, UR19, 0x1, UPT ;  /* 0x000000011300788c */ /* 0x000fe2000bf46270 */
[----:B------:R-:W-:-:S03]  /*10b0*/  UMOV UR26, UR7 ;  /* 0x00000007001a7c82 */ /* 0x000fc60008000000 */
[----:B------:R-:W3:Y:S01]  /*10c0*/  F2I.U32.TRUNC.NTZ R0, R0 ;  /* 0x0000000000007305 */ /* 0x000ee2000020f000 */
[----:B------:R-:W-:Y:S01]  /*10d0*/  UMOV UR20, UR24 ;  /* 0x0000001800147c82 */ /* 0x000fe20008000000 */
[----:B----4-:R-:W-:Y:S02]  /*10e0*/  R2UR UR4, R2 ;  /* 0x00000000020472ca */ /* 0x010fe400000e0000 */
[----:B------:R-:W-:Y:S02]  /*10f0*/  PRMT R2, RZ, 0x7610, R2 ;  /* 0x00007610ff027816 */ /* 0x000fe40000000002 */
[----:B---3--:R-:W-:Y:S02]  /*1100*/  R2UR UR6, R0 ;  /* 0x00000000000672ca */ /* 0x008fe400000e0000 */
[----:B------:R-:W-:-:S07]  /*1110*/  PRMT R0, RZ, 0x7610, R0 ;  /* 0x00007610ff007816 */ /* 0x000fce0000000000 */
[----:B------:R-:W-:-:S04]  /*1120*/  UIADD3 UR5, UPT, UPT, -UR4, URZ, URZ ;  /* 0x000000ff04057290 */ /* 0x000fc8000fffe1ff */
[----:B------:R-:W-:Y:S02]  /*1130*/  UIMAD UR5, UR8, UR5, UR24 ;  /* 0x00000005080572a4 */ /* 0x000fe4000f8e0218 */
[----:B------:R-:W-:-:S04]  /*1140*/  UIADD3 UR4, UPT, UPT, -UR6, URZ, URZ ;  /* 0x000000ff06047290 */ /* 0x000fc8000fffe1ff */
[----:B------:R-:W-:Y:S01]  /*1150*/  IMAD.U32 R51, RZ, RZ, UR5 ;  /* 0x00000005ff337e24 */ /* 0x000fe2000f8e00ff */
[----:B------:R-:W-:-:S06]  /*1160*/  UIMAD UR4, UR9, UR4, UR7 ;  /* 0x00000004090472a4 */ /* 0x000fcc000f8e0207 */
[----:B------:R-:W-:Y:S01]  /*1170*/  IMAD.U32 R50, RZ, RZ, UR4 ;  /* 0x00000004ff327e24 */ /* 0x000fe2000f8e00ff */
[----:B-12---:R-:W-:Y:S06]  /*1180*/  BRA.U UP4, `(.L_x_17) ;  /* 0x0000000104447547 */ /* 0x006fec000b800000 */
[----:B------:R-:W-:Y:S02]  /*1190*/  R2UR UR4, R51 ;  /* 0x00000000330472ca */ /* 0x000fe400000e0000 */
[----:B------:R-:W-:-:S11]  /*11a0*/  R2UR UR8, R50 ;  /* 0x00000000320872ca */ /* 0x000fd600000e0000 */
[----:B------:R-:W-:Y:S02]  /*11b0*/  UISETP.GT.U32.AND UP0, UPT, UR4, 0x1, UPT ;  /* 0x000000010400788c */ /* 0x000fe4000bf04070 */
[----:B------:R-:W-:Y:S02]  /*11c0*/  ULOP3.LUT UR4, UR4, 0xfffffffe, URZ, 0xc0, !UPT ;  /* 0xfffffffe04047892 */ /* 0x000fe4000f8ec0ff */
[----:B------:R-:W-:Y:S02]  /*11d0*/  UISETP.NE.AND UP1, UPT, UR8, URZ, UP0 ;  /* 0x000000ff0800728c */ /* 0x000fe40008725270 */
[----:B------:R-:W-:Y:S02]  /*11e0*/  UISETP.NE.AND UP0, UPT, UR8, 0x1, UP0 ;  /* 0x000000010800788c */ /* 0x000fe40008705270 */
[----:B------:R-:W-:Y:S02]  /*11f0*/  USEL UR7, URZ, 0x1, UP1 ;  /* 0x00000001ff077887 */ /* 0x000fe40008800000 */
[----:B------:R-:W-:-:S02]  /*1200*/  USEL UR6, URZ, 0x4, UP0 ;  /* 0x00000004ff067887 */ /* 0x000fc40008000000 */
[----:B------:R-:W-:Y:S02]  /*1210*/  USEL UR5, URZ, 0x2, UP1 ;  /* 0x00000002ff057887 */ /* 0x000fe40008800000 */
[----:B------:R-:W-:Y:S02]  /*1220*/  ULEA UR4, UR8, UR4, 0x1 ;  /* 0x0000000408047291 */ /* 0x000fe4000f8e08ff */
[----:B------:R-:W-:Y:S02]  /*1230*/  USEL UR8, URZ, 0x8, UP0 ;  /* 0x00000008ff087887 */ /* 0x000fe40008000000 */
[----:B------:R-:W-:-:S03]  /*1240*/  UIADD3 UR5, UPT, UPT, UR5, UR6, UR7 ;  /* 0x0000000605057290 */ /* 0x000fc6000fffe007 */
[----:B------:R-:W-:Y:S01]  /*1250*/  UMOV UR6, 0x3 ;  /* 0x0000000300067882 */ /* 0x000fe20000000000 */
[----:B------:R-:W-:Y:S02]  /*1260*/  UIADD3 UR5, UPT, UPT, UR5, UR8, URZ ;  /* 0x0000000805057290 */ /* 0x000fe4000fffe0ff */
[----:B------:R-:W-:-:S04]  /*1270*/  USHF.L.U32 UR4, UR6, UR4, URZ ;  /* 0x0000000406047299 */ /* 0x000fc800080006ff */
[----:B------:R-:W-:Y:S02]  /*1280*/  IMAD.U32 R2, RZ, RZ, UR5 ;  /* 0x00000005ff027e24 */ /* 0x000fe4000f8e00ff */
[----:B------:R-:W-:Y:S02]  /*1290*/  IMAD.U32 R0, RZ, RZ, UR4 ;  /* 0x00000004ff007e24 */ /* 0x000fe4000f8e00ff */
.L_x_17:
[----:B------:R-:W-:Y:S05]  /*12a0*/  BRA.U !UP2, `(.L_x_18) ;  /* 0x000000010ad47547 */ /* 0x000fea000b800000 */
[----:B------:R-:W1:Y:S01]  /*12b0*/  LDCU.128 UR20, c[0x0][0xb10] ;  /* 0x00016200ff1477ac */ /* 0x000e620008000c00 */
[----:B------:R-:W2:Y:S01]  /*12c0*/  LDCU UR6, c[0x0][0x370] ;  /* 0x00006e00ff0677ac */ /* 0x000ea20008000800 */
[----:B------:R-:W3:Y:S01]  /*12d0*/  LDCU UR5, c[0x0][0x374] ;  /* 0x00006e80ff0577ac */ /* 0x000ee20008000800 */
[----:B------:R-:W4:Y:S01]  /*12e0*/  LDCU UR25, c[0x0][0xb0c] ;  /* 0x00016180ff1977ac */ /* 0x000f220008000800 */
[----:B------:R-:W4:Y:S01]  /*12f0*/  LDCU UR4, c[0x0][0xb20] ;  /* 0x00016400ff0477ac */ /* 0x000f220008000800 */
[----:B------:R-:W4:Y:S01]  /*1300*/  LDCU.64 UR8, c[0x0][0xb28] ;  /* 0x00016500ff0877ac */ /* 0x000f220008000a00 */
[----:B-1----:R-:W-:Y:S02]  /*1310*/  UISETP.NE.AND UP0, UPT, UR22, 0x1, UPT ;  /* 0x000000011600788c */ /* 0x002fe4000bf05270 */
[----:B---3--:R-:W-:Y:S02]  /*1320*/  UIMAD.WIDE.U32 UR10, UR5, UR23, URZ ;  /* 0x00000017050a72a5 */ /* 0x008fe4000f8e00ff */
[----:B--2---:R-:W-:-:S02]  /*1330*/  UIMAD.WIDE.U32 UR12, UR6, UR20, URZ ;  /* 0x00000014060c72a5 */ /* 0x004fc4000f8e00ff */
[----:B----4-:R-:W-:Y:S02]  /*1340*/  UISETP.NE.AND UP1, UPT, UR25, 0x1, UPT ;  /* 0x000000011900788c */ /* 0x010fe4000bf25270 */
[----:B------:R-:W-:Y:S01]  /*1350*/  UISETP.NE.AND UP2, UPT, UR19, 0x1, UPT ;  /* 0x000000011300788c */ /* 0x000fe2000bf45270 */
[----:B------:R-:W-:Y:S02]  /*1360*/  UMOV UR10, UR11 ;  /* 0x0000000b000a7c82 */ /* 0x000fe40008000000 */
[----:B------:R-:W-:Y:S01]  /*1370*/  UMOV UR12, UR13 ;  /* 0x0000000d000c7c82 */ /* 0x000fe20008000000 */
[----:B------:R-:W-:Y:S02]  /*1380*/  @UP0 USHF.R.U32.HI UR5, URZ, UR4, UR10 ;  /* 0x00000004ff050299 */ /* 0x000fe4000801160a */
[----:B------:R-:W-:Y:S02]  /*1390*/  UIMAD.WIDE.U32 UR16, UR26, UR23, URZ ;  /* 0x000000171a1072a5 */ /* 0x000fe4000f8e00ff */
[----:B------:R-:W-:-:S02]  /*13a0*/  UIMAD.WIDE.U32 UR10, UR5, UR8, URZ ;  /* 0x00000008050a72a5 */ /* 0x000fc4000f8e00ff */
[----:B------:R-:W-:Y:S02]  /*13b0*/  @UP1 USHF.R.U32.HI UR6, URZ, UR21, UR12 ;  /* 0x00000015ff061299 */ /* 0x000fe4000801160c */
[----:B------:R-:W-:Y:S02]  /*13c0*/  UIMAD.WIDE.U32 UR14, UR24, UR20, URZ ;  /* 0x00000014180e72a5 */ /* 0x000fe4000f8e00ff */
[----:B------:R-:W-:Y:S01]  /*13d0*/  UIMAD.WIDE.U32 UR12, UR6, UR8, URZ ;  /* 0x00000008060c72a5 */ /* 0x000fe2000f8e00ff */
[----:B------:R-:W-:Y:S01]  /*13e0*/  UMOV UR16, UR17 ;  /* 0x0000001100107c82 */ /* 0x000fe20008000000 */
[----:B------:R-:W-:Y:S01]  /*13f0*/  UMOV UR10, UR11 ;  /* 0x0000000b000a7c82 */ /* 0x000fe20008000000 */
[----:B------:R-:W-:Y:S02]  /*1400*/  USHF.R.U32.HI UR16, URZ, UR4, UR16 ;  /* 0x00000004ff107299 */ /* 0x000fe40008011610 */
[----:B------:R-:W-:Y:S02]  /*1410*/  @UP2 USHF.R.U32.HI UR5, URZ, UR9, UR10 ;  /* 0x00000009ff052299 */ /* 0x000fe4000801160a */
[----:B------:R-:W-:Y:S01]  /*1420*/  UMOV UR7, UR13 ;  /* 0x0000000d00077c82 */ /* 0x000fe20008000000 */
[----:B------:R-:W-:Y:S01]  /*1430*/  UMOV UR14, UR15 ;  /* 0x0000000f000e7c82 */ /* 0x000fe20008000000 */
[----:B------:R-:W-:-:S02]  /*1440*/  @UP2 USHF.R.U32.HI UR6, URZ, UR9, UR7 ;  /* 0x00000009ff062299 */ /* 0x000fc40008011607 */
[----:B------:R-:W-:Y:S02]  /*1450*/  USHF.R.U32.HI UR14, URZ, UR21, UR14 ;  /* 0x00000015ff0e7299 */ /* 0x000fe4000801160e */
[----:B------:R-:W-:Y:S02]  /*1460*/  USEL UR4, UR26, UR16, !UP0 ;  /* 0x000000101a047287 */ /* 0x000fe4000c000000 */
[----:B------:R-:W-:Y:S02]  /*1470*/  UIMAD UR7, UR5, UR19, URZ ;  /* 0x00000013050772a4 */ /* 0x000fe4000f8e02ff */
[----:B------:R-:W-:Y:S02]  /*1480*/  USEL UR5, UR24, UR14, !UP1 ;  /* 0x0000000e18057287 */ /* 0x000fe4000c800000 */
[----:B------:R-:W-:Y:S02]  /*1490*/  UIMAD UR12, UR6, UR19, URZ ;  /* 0x00000013060c72a4 */ /* 0x000fe4000f8e02ff */
[----:B------:R-:W-:-:S02]  /*14a0*/  UISETP.GE.AND UP0, UPT, UR4, UR7, UPT ;  /* 0x000000070400728c */ /* 0x000fc4000bf06270 */
[----:B------:R-:W-:Y:S02]  /*14b0*/  UIMAD.WIDE.U32 UR10, UR4, UR8, URZ ;  /* 0x00000008040a72a5 */ /* 0x000fe4000f8e00ff */
[----:B------:R-:W-:Y:S02]  /*14c0*/  UISETP.GE.OR UP0, UPT, UR5, UR12, UP0 ;  /* 0x0000000c0500728c */ /* 0x000fe40008706670 */
[----:B------:R-:W-:Y:S02]  /*14d0*/  UIMAD.WIDE.U32 UR12, UR5, UR8, URZ ;  /* 0x00000008050c72a5 */ /* 0x000fe4000f8e00ff */
[----:B------:R-:W-:Y:S01]  /*14e0*/  UIADD3 UR10, UPT, UPT, -UR4, URZ, URZ ;  /* 0x000000ff040a7290 */ /* 0x000fe2000fffe1ff */
[----:B------:R-:W-:Y:S01]  /*14f0*/  UMOV UR8, UR11 ;  /* 0x0000000b00087c82 */ /* 0x000fe20008000000 */
[----:B------:R-:W-:Y:S02]  /*1500*/  UIADD3 UR20, UPT, UPT, -UR5, URZ, URZ ;  /* 0x000000ff05147290 */ /* 0x000fe4000fffe1ff */
[----:B------:R-:W-:-:S03]  /*1510*/  USHF.R.U32.HI UR8, URZ, UR9, UR8 ;  /* 0x00000009ff087299 */ /* 0x000fc60008011608 */
[----:B------:R-:W-:Y:S01]  /*1520*/  @!UP0 UMOV UR7, UR13 ;  /* 0x0000000d00078c82 */ /* 0x000fe20008000000 */
[----:B------:R-:W-:Y:S02]  /*1530*/  UIMAD UR26, UR22, UR10, UR26 ;  /* 0x0000000a161a72a4 */ /* 0x000fe4000f8e021a */
[----:B------:R-:W-:Y:S02]  /*1540*/  USEL UR8, UR4, UR8, !UP2 ;  /* 0x0000000804087287 */ /* 0x000fe4000d000000 */
[----:B------:R-:W-:Y:S02]  /*1550*/  @!UP0 USHF.R.U32.HI UR7, URZ, UR9, UR7 ;  /* 0x00000009ff078299 */ /* 0x000fe40008011607 */
[----:B------:R-:W-:Y:S02]  /*1560*/  UIADD3 UR9, UPT, UPT, -UR8, URZ, URZ ;  /* 0x000000ff08097290 */ /* 0x000fe4000fffe1ff */
[----:B------:R-:W-:Y:S02]  /*1570*/  @!UP0 USEL UR7, UR5, UR7, !UP2 ;  /* 0x0000000705078287 */ /* 0x000fe4000d000000 */
[----:B------:R-:W-:-:S02]  /*1580*/  UIMAD UR9, UR19, UR9, UR4 ;  /* 0x00000009130972a4 */ /* 0x000fc4000f8e0204 */
[----:B------:R-:W-:Y:S02]  /*1590*/  @!UP0 UIADD3 UR8, UPT, UPT, UR8, -UR7, URZ ;  /* 0x8000000708088290 */ /* 0x000fe4000fffe0ff */
[----:B------:R-:W-:Y:S02]  /*15a0*/  @!UP0 UIMAD UR6, UR9, UR6, UR7 ;  /* 0x00000006090682a4 */ /* 0x000fe4000f8e0207 */
[----:B------:R-:W-:Y:S02]  /*15b0*/  @!UP0 UIMAD UR4, UR8, UR19, UR5 ;  /* 0x00000013080482a4 */ /* 0x000fe4000f8e0205 */
[----:B------:R-:W-:Y:S02]  /*15c0*/  UIMAD UR20, UR25, UR20, UR24 ;  /* 0x00000014191472a4 */ /* 0x000fe4000f8e0218 */
[----:B------:R-:W-:Y:S01]  /*15d0*/  UIMAD UR26, UR4, UR22, UR26 ;  /* 0x00000016041a72a4 */ /* 0x000fe2000f8e021a */
[----:B------:R-:W-:Y:S02]  /*15e0*/  @!UP0 UMOV UR5, UR6 ;  /* 0x0000000600058c82 */ /* 0x000fe40008000000 */
[----:B------:R-:W-:-:S12]  /*15f0*/  UIMAD UR20, UR5, UR25, UR20 ;  /* 0x00000019051472a4 */ /* 0x000fd8000f8e0214 */
.L_x_18:
[----:B------:R-:W-:Y:S02]  /*1600*/  UISETP.NE.AND UP1, UPT, UR27, 0x1, UPT ;  /* 0x000000011b00788c */ /* 0x000fe4000bf25270 */
[----:B------:R-:W-:Y:S02]  /*1610*/  UISETP.NE.AND UP0, UPT, UR18, 0x2, UPT ;  /* 0x000000021200788c */ /* 0x000fe4000bf05270 */
[----:B------:R-:W-:Y:S02]  /*1620*/  ULOP3.LUT UR37, UR37, 0x800, URZ, 0xc0, !UPT ;  /* 0x0000080025257892 */ /* 0x000fe4000f8ec0ff */
[----:B------:R-:W-:-:S03]  /*1630*/  USHF.L.U32 UR31, UR28, UR31, URZ ;  /* 0x0000001f1c1f7299 */ /* 0x000fc600080006ff */
[----:B------:R-:W-:Y:S09]  /*1640*/  BRA.U UP1, `(.L_x_19) ;  /* 0x0000000101447547 */ /* 0x000ff2000b800000 */
[----:B------:R-:W1:Y:S01]  /*1650*/  LDCU.128 UR8, c[0x0][0xb10] ;  /* 0x00016200ff0877ac */ /* 0x000e620008000c00 */
[----:B------:R-:W2:Y:S01]  /*1660*/  LDCU UR12, c[0x0][0xb0c] ;  /* 0x00016180ff0c77ac */ /* 0x000ea20008000800 */
[----:B------:R-:W3:Y:S01]  /*1670*/  LDCU UR13, c[0x0][0xb20] ;  /* 0x00016400ff0d77ac */ /* 0x000ee20008000800 */
[----:B-1----:R-:W-:Y:S02]  /*1680*/  UIMAD.WIDE.U32 UR6, UR20, UR8, URZ ;  /* 0x00000008140672a5 */ /* 0x002fe4000f8e00ff */
[----:B------:R-:W-:Y:S02]  /*1690*/  UIMAD.WIDE.U32 UR4, UR26, UR11, URZ ;  /* 0x0000000b1a0472a5 */ /* 0x000fe4000f8e00ff */
[----:B--2---:R-:W-:Y:S02]  /*16a0*/  UISETP.NE.AND UP2, UPT, UR12, 0x1, UPT ;  /* 0x000000010c00788c */ /* 0x004fe4000bf45270 */
[----:B------:R-:W-:Y:S01]  /*16b0*/  UISETP.NE.AND UP1, UPT, UR10, 0x1, UPT ;  /* 0x000000010a00788c */ /* 0x000fe2000bf25270 */
[----:B------:R-:W-:-:S02]  /*16c0*/  UMOV UR6, UR7 ;  /* 0x0000000700067c82 */ /* 0x000fc40008000000 */
[----:B------:R-:W-:Y:S01]  /*16d0*/  UMOV UR4, UR5 ;  /* 0x0000000500047c82 */ /* 0x000fe20008000000 */
[----:B------:R-:W-:Y:S02]  /*16e0*/  USHF.R.U32.HI UR6, URZ, UR9, UR6 ;  /* 0x00000009ff067299 */ /* 0x000fe40008011606 */
[----:B---3--:R-:W-:Y:S02]  /*16f0*/  USHF.R.U32.HI UR4, URZ, UR13, UR4 ;  /* 0x0000000dff047299 */ /* 0x008fe40008011604 */
[----:B------:R-:W-:Y:S02]  /*1700*/  USEL UR5, UR20, UR6, !UP2 ;  /* 0x0000000614057287 */ /* 0x000fe4000d000000 */
[----:B------:R-:W-:-:S04]  /*1710*/  USEL UR4, UR26, UR4, !UP1 ;  /* 0x000000041a047287 */ /* 0x000fc8000c800000 */
[----:B------:R-:W-:Y:S02]  /*1720*/  UIADD3 UR6, UPT, UPT, -UR4, UR5, URZ ;  /* 0x0000000504067290 */ /* 0x000fe4000fffe1ff */
[----:B------:R-:W-:Y:S02]  /*1730*/  UIADD3 UR4, UPT, UPT, UR4, -UR5, URZ ;  /* 0x8000000504047290 */ /* 0x000fe4000fffe0ff */
[----:B------:R-:W-:Y:S02]  /*1740*/  UIMAD UR26, UR6, UR10, UR26 ;  /* 0x0000000a061a72a4 */ /* 0x000fe4000f8e021a */
[----:B------:R-:W-:-:S12]  /*1750*/  UIMAD UR20, UR4, UR12, UR20 ;  /* 0x0000000c041472a4 */ /* 0x000fd8000f8e0214 */
.L_x_19:
[----:B------:R-:W-:Y:S05]  /*1760*/  BRA.U !UP5, `(.L_x_20) ;  /* 0x000000010d0c7547 */ /* 0x000fea000b800000 */
[----:B------:R-:W-:Y:S01]  /*1770*/  UCGABAR_WAIT ;  /* 0x0000000000007dc7 */ /* 0x000fe20008000000 */
[----:B------:R-:W-:Y:S01]  /*1780*/  CCTL.IVALL ;  /* 0x00000000ff00798f */ /* 0x000fe20002000000 */
[----:B------:R-:W-:Y:S05]  /*1790*/  BRA `(.L_x_21) ;  /* 0x0000000000047947 */ /* 0x000fea0003800000 */
.L_x_20:
[----:B------:R-:W-:Y:S06]  /*17a0*/  BAR.SYNC.DEFER_BLOCKING 0x0 ;  /* 0x0000000000007b1d */ /* 0x000fec0000010000 */
.L_x_21:
[----:B------:R-:W-:Y:S05]  /*17b0*/  BRA.U UP0, `(.L_x_22) ;  /* 0x0000001500a47547 */ /* 0x000fea000b800000 */
[----:B------:R-:W1:Y:S01]  /*17c0*/  LDCU UR6, c[0x0][0x38c] ;  /* 0x00007180ff0677ac */ /* 0x000e620008000800 */
[----:B------:R-:W-:Y:S01]  /*17d0*/  PLOP3.LUT P2, PT, PT, PT, UP3, 0x80, 0x8 ;  /* 0x000000000008781c */ /* 0x000fe20003f4f038 */
[----:B------:R-:W-:Y:S01]  /*17e0*/  IMAD.MOV.U32 R12, RZ, RZ, 0x1 ;  /* 0x00000001ff0c7424 */ /* 0x000fe200078e00ff */
[----:B------:R-:W-:Y:S01]  /*17f0*/  ISETP.NE.AND P3, PT, R3, RZ, P4 ;  /* 0x000000ff0300720c */ /* 0x000fe20002765270 */
[----:B------:R-:W-:Y:S01]  /*1800*/  USHF.L.U32 UR7, UR24, 0x6, URZ ;  /* 0x0000000618077899 */ /* 0x000fe200080006ff */
[----:B------:R-:W-:Y:S01]  /*1810*/  PLOP3.LUT P2, PT, P2, PT, PT, 0x8, 0x80 ;  /* 0x000000000080781c */ /* 0x000fe2000174e170 */
[----:B------:R-:W-:Y:S01]  /*1820*/  USHF.L.U32 UR54, UR24, 0x5, URZ ;  /* 0x0000000518367899 */ /* 0x000fe200080006ff */
[----:B------:R-:W-:Y:S01]  /*1830*/  CS2R R10, SRZ ;  /* 0x00000000000a7805 */ /* 0x000fe2000001ff00 */
[----:B------:R-:W-:Y:S01]  /*1840*/  UISETP.NE.AND UP1, UPT, UR18, URZ, UPT ;  /* 0x000000ff1200728c */ /* 0x000fe2000bf25270 */
[----:B------:R-:W-:Y:S01]  /*1850*/  IMAD.MOV.U32 R9, RZ, RZ, RZ ;  /* 0x000000ffff097224 */ /* 0x000fe200078e00ff */
[----:B------:R-:W2:Y:S01]  /*1860*/  LDCU UR48, c[0x0][0x370] ;  /* 0x00006e00ff3077ac */ /* 0x000ea20008000800 */
[----:B------:R-:W-:Y:S01]  /*1870*/  IMAD.MOV.U32 R8, RZ, RZ, 0x1 ;  /* 0x00000001ff087424 */ /* 0x000fe200078e00ff */
[----:B------:R-:W3:Y:S01]  /*1880*/  LDCU.64 UR44, c[0x0][0x348] ;  /* 0x00006900ff2c77ac */ /* 0x000ee20008000a00 */
[----:B-1----:R-:W-:-:S02]  /*1890*/  UIADD3 UR5, UPT, UPT, UR6, 0x7f, URZ ;  /* 0x0000007f06057890 */ /* 0x002fc4000fffe0ff */
[----:B------:R-:W-:Y:S02]  /*18a0*/  UIADD3 UR56, UPT, UPT, UR6, 0xfe, URZ ;  /* 0x000000fe06387890 */ /* 0x000fe4000fffe0ff */
[----:B------:R-:W-:Y:S01]  /*18b0*/  USHF.R.S32.HI UR4, URZ, 0x1f, UR5 ;  /* 0x0000001fff047899 */ /* 0x000fe20008011405 */
[----:B------:R-:W1:Y:S03]  /*18c0*/  LDCU UR47, c[0x0][0x374] ;  /* 0x00006e80ff2f77ac */ /* 0x000e660008000800 */
[----:B------:R-:W-:Y:S02]  /*18d0*/  ULEA.HI UR4, UR4, UR5, URZ, 0x7 ;  /* 0x0000000504047291 */ /* 0x000fe4000f8f38ff */
[----:B------:R-:W-:Y:S02]  /*18e0*/  UIADD3 UR5, UPT, UPT, UR6, -0x1, URZ ;  /* 0xffffffff06057890 */ /* 0x000fe4000fffe0ff */
[----:B------:R-:W-:-:S02]  /*18f0*/  USHF.R.S32.HI UR50, URZ, 0x7, UR4 ;  /* 0x00000007ff327899 */ /* 0x000fc40008011404 */
[----:B------:R-:W-:Y:S02]  /*1900*/  UISETP.GE.U32.AND UP2, UPT, UR5, -0xff, UPT ;  /* 0xffffff010500788c */ /* 0x000fe4000bf46070 */
[----:B------:R-:W-:Y:S02]  /*1910*/  UISETP.LT.U32.AND UP0, UPT, UR50, 0x5, UPT ;  /* 0x000000053200788c */ /* 0x000fe4000bf01070 */
[----:B------:R-:W-:Y:S02]  /*1920*/  ULOP3.LUT UR5, UR7, 0x40, URZ, 0xc0, !UPT ;  /* 0x0000004007057892 */ /* 0x000fe4000f8ec0ff */
[----:B------:R-:W-:Y:S02]  /*1930*/  USEL UR49, UR50, 0x5, UP0 ;  /* 0x0000000532317887 */ /* 0x000fe40008000000 */
[----:B------:R-:W-:Y:S02]  /*1940*/  ULOP3.LUT UR54, UR54, 0x20, URZ, 0xc0, !UPT ;  /* 0x0000002036367892 */ /* 0x000fe4000f8ec0ff */
[----:B------:R-:W-:-:S02]  /*1950*/  UIADD3 UR4, UPT, UPT, UR49, -0x1, URZ ;  /* 0xffffffff31047890 */ /* 0x000fc4000fffe0ff */
[----:B------:R-:W-:Y:S02]  /*1960*/  @UP2 UIADD3 UR4, UPT, UPT, UR49, URZ, URZ ;  /* 0x000000ff31042290 */ /* 0x000fe4000fffe0ff */
[----:B------:R-:W-:Y:S02]  /*1970*/  USEL UR38, UR40, 0x2, UP1 ;  /* 0x0000000228267887 */ /* 0x000fe40008800000 */
[----:B------:R-:W-:Y:S02]  /*1980*/  ULEA.HI UR52, UR37, UR5, URZ, 0x1a ;  /* 0x0000000525347291 */ /* 0x000fe4000f8fd0ff */
[----:B------:R-:W-:Y:S02]  /*1990*/  UIADD3 UR53, UPT, UPT, UR50, -UR49, URZ ;  /* 0x8000003132357290 */ /* 0x000fe4000fffe0ff */
[----:B------:R-:W-:Y:S02]  /*19a0*/  UIADD3 UR39, UPT, UPT, UR4, 0x1, URZ ;  /* 0x0000000104277890 */ /* 0x000fe4000fffe0ff */
[----:B------:R-:W-:Y:S01]  /*19b0*/  UIADD3 UR51, UPT, UPT, -UR4, URZ, URZ ;  /* 0x000000ff04337290 */ /* 0x000fe2000fffe1ff */
[----:B-123--:R-:W-:-:S11]  /*19c0*/  UMOV UR29, URZ ;  /* 0x000000ff001d7c82 */ /* 0x00efd60008000000 */
.L_x_46:
[----:B------:R-:W-:Y:S01]  /*19d0*/  UISETP.NE.AND UP0, UPT, UR55, URZ, UPT ;  /* 0x000000ff3700728c */ /* 0x000fe2000bf05270 */
[----:B------:R-:W1:Y:S08]  /*19e0*/  S2UR UR55, SR_CgaCtaId ;  /* 0x00000000003779c3 */ /* 0x000e700000008800 */
[----:B---3--:R-:W-:Y:S05]  /*19f0*/  BRA.U UP0, `(.L_x_23) ;  /* 0x0000000100347547 */ /* 0x008fea000b800000 */
[----:B------:R-:W2:Y:S01]  /*1a00*/  S2R R0, SR_CgaCtaId ;  /* 0x0000000000007919 */ /* 0x000ea20000008800 */
[----:B------:R-:W-:-:S04]  /*1a10*/  MOV R2, 0x400 ;  /* 0x0000040000027802 */ /* 0x000fc80000000f00 */
[----:B--2---:R-:W-:Y:S02]  /*1a20*/  LEA R0, R0, R2, 0x18 ;  /* 0x0000000200007211 */ /* 0x004fe400078ec0ff */
[----:B------:R-:W-:-:S03]  /*1a30*/  SHF.L.U32 R2, R8, 0x1f, RZ ;  /* 0x0000001f08027819 */ /* 0x000fc600000006ff */
[----:B------:R-:W-:-:S04]  /*1a40*/  IMAD R0, R9, 0x8, R0 ;  /* 0x0000000809007824 */ /* 0x000fc800078e0200 */
[----:B------:R-:W2:Y:S02]  /*1a50*/  SYNCS.PHASECHK.TRANS64.TRYWAIT P0, [R0+URZ+0x100], R2 ;  /* 0x00010002000075a7 */ /* 0x000ea400080011ff */
[----:B--2---:R-:W-:Y:S05]  /*1a60*/  @!P0 BRA `(.L_x_24) ;  /* 0x0000006400a48947 */ /* 0x004fea0003800000 */
.L_x_138:
[----:B------:R-:W-:Y:S01]  /*1a70*/  VIADD R9, R9, 0x1 ;  /* 0x0000000109097836 */ /* 0x000fe20000000000 */
[----:B------:R2:W-:Y:S04]  /*1a80*/  SYNCS.ARRIVE.TRANS64.A1T0 RZ, [R0+URZ+0xf0], RZ ;  /* 0x0000f0ff00ff79a7 */ /* 0x0005e800081000ff */
[----:B------:R-:W-:-:S04]  /*1a90*/  ISETP.NE.AND P0, PT, R9, 0x2, PT ;  /* 0x000000020900780c */ /* 0x000fc80003f05270 */
[----:B------:R-:W-:Y:S02]  /*1aa0*/  SEL R9, R9, RZ, P0 ;  /* 0x000000ff09097207 */ /* 0x000fe40000000000 */
[----:B--2---:R-:W-:-:S04]  /*1ab0*/  SEL R0, RZ, 0x1, P0 ;  /* 0x00000001ff007807 */ /* 0x004fc80000000000 */
[----:B------:R-:W-:-:S07]  /*1ac0*/  LOP3.LUT R8, R8, R0, RZ, 0x3c, !PT ;  /* 0x0000000008087212 */ /* 0x000fce00078e3cff */
.L_x_23:
[----:B------:R-:W-:Y:S01]  /*1ad0*/  UMOV UR21, 0x400 ;  /* 0x0000040000157882 */ /* 0x000fe20000000000 */
[----:B------:R-:W-:Y:S01]  /*1ae0*/  SHF.L.U32 R0, R12, 0x1f, RZ ;  /* 0x0000001f0c007819 */ /* 0x000fe200000006ff */
[----:B-1----:R-:W-:Y:S02]  /*1af0*/  ULEA UR21, UR55, UR21, 0x18 ;  /* 0x0000001537157291 */ /* 0x002fe4000f8ec0ff */
[----:B------:R-:W-:Y:S02]  /*1b00*/  UISETP.GE.U32.AND UP0, UPT, UR56, 0xff, UPT ;  /* 0x000000ff3800788c */ /* 0x000fe4000bf06070 */
[----:B------:R-:W-:Y:S02]  /*1b10*/  ULEA UR4, UR29, UR21, 0x3 ;  /* 0x000000151d047291 */ /* 0x000fe4000f8e18ff */
[----:B------:R-:W-:Y:S01]  /*1b20*/  ULEA UR19, UR26, UR54, 0x6 ;  /* 0x000000361a137291 */ /* 0x000fe2000f8e30ff */
[----:B------:R-:W-:-:S06]  /*1b30*/  UMOV UR13, URZ ;  /* 0x000000ff000d7c82 */ /* 0x000fcc0008000000 */
[----:B------:R1:W2:Y:S01]  /*1b40*/  SYNCS.PHASECHK.TRANS64.TRYWAIT P1, [UR4+0x28], R0 ;  /* 0x00002800ff0075a7 */ /* 0x0002a20008021104 */
[----:B------:R-:W-:-:S04]  /*1b50*/  ULEA.HI UR4, UR20, UR20, URZ, 0x1 ;  /* 0x0000001414047291 */ /* 0x000fc8000f8f08ff */
[----:B------:R-:W-:-:S04]  /*1b60*/  USHF.L.U32 UR4, UR4, 0x6, URZ ;  /* 0x0000000604047899 */ /* 0x000fc800080006ff */
[----:B------:R-:W-:-:S04]  /*1b70*/  ULOP3.LUT UR35, UR4, 0xffffff80, URZ, 0xc0, !UPT ;  /* 0xffffff8004237892 */ /* 0x000fc8000f8ec0ff */
[----:B------:R-:W-:Y:S01]  /*1b80*/  UIADD3 UR35, UPT, UPT, UR52, UR35, URZ ;  /* 0x0000002334237290 */ /* 0x000fe2000fffe0ff */
[----:B------:R-:W-:Y:S11]  /*1b90*/  BRA.U !UP0, `(.L_x_25) ;  /* 0x0000000508107547 */ /* 0x000ff6000b800000 */
[----:B------:R-:W-:Y:S01]  /*1ba0*/  UMOV UR30, UR51 ;  /* 0x00000033001e7c82 */ /* 0x000fe20008000000 */
[----:B------:R-:W-:Y:S01]  /*1bb0*/  UMOV UR6, UR29 ;  /* 0x0000001d00067c82 */ /* 0x000fe20008000000 */
[----:B------:R-:W-:-:S05]  /*1bc0*/  UMOV UR26, 0x40 ;  /* 0x00000040001a7882 */ /* 0x000fca0000000000 */
.L_x_33:
[----:B------:R-:W-:Y:S01]  /*1bd0*/  ULEA UR5, UR6, UR21, 0x3 ;  /* 0x0000001506057291 */ /* 0x000fe2000f8e18ff */
[----:B--2---:R-:W-:Y:S01]  /*1be0*/  @P4 MOV R2, 0xc000 ;  /* 0x0000c00000024802 */ /* 0x004fe20000000f00 */
[----:B--23--:R-:W-:Y:S10]  /*1bf0*/  @P1 BRA `(.L_x_26) ;  /* 0x00000000000c1947 */ /* 0x00cff40003800000 */
[----:B------:R-:W-:-:S04]  /*1c00*/  SHF.L.U32 R3, R12, 0x1f, RZ ;  /* 0x0000001f0c037819 */ /* 0x000fc800000006ff */
[----:B------:R-:W2:Y:S02]  /*1c10*/  SYNCS.PHASECHK.TRANS64.TRYWAIT P0, [UR5+0x28], R3 ;  /* 0x00002803ff0075a7 */ /* 0x000ea40008001105 */
[----:B--2---:R-:W-:Y:S05]  /*1c20*/  @!P0 BRA `(.L_x_27) ;  /* 0x0000006400488947 */ /* 0x004fea0003800000 */
.L_x_26:
[----:B------:R2:W-:Y:S01]  /*1c30*/  @P4 SYNCS.ARRIVE.TRANS64 RZ, [UR5], R2 ;  /* 0x00000002ffff49a7 */ /* 0x0005e20008000005 */
[----:B------:R-:W-:Y:S02]  /*1c40*/  ULOP3.LUT UR4, UR38, 0x2, URZ, 0xfc, !UPT ;  /* 0x0000000226047892 */ /* 0x000fe4000f8efcff */
[----:B------:R-:W-:Y:S02]  /*1c50*/  UIADD3 UR30, UPT, UPT, UR30, 0x1, URZ ;  /* 0x000000011e1e7890 */ /* 0x000fe4000fffe0ff */
[----:B------:R-:W-:Y:S02]  /*1c60*/  UISETP.NE.AND UP0, UPT, UR4, 0x2, UPT ;  /* 0x000000020400788c */ /* 0x000fe4000bf05270 */
[----:B------:R-:W-:-:S07]  /*1c70*/  UISETP.NE.AND UP2, UPT, UR30, 0x1, UPT ;  /* 0x000000011e00788c */ /* 0x000fce000bf45270 */
[----:B------:R-:W-:Y:S05]  /*1c80*/  BRA.U UP0, `(.L_x_28) ;  /* 0x0000000100047547 */ /* 0x000fea000b800000 */
[----:B------:R-:W-:Y:S05]  /*1c90*/  BPT.TRAP 0x1 ;  /* 0x000000040000795c */ /* 0x000fea0000300000 */
.L_x_28:
[----:B------:R-:W-:Y:S04]  /*1ca0*/  BSSY.RECONVERGENT B0, `(.L_x_29) ;  /* 0x0000003000007945 */ /* 0x000fe80003800200 */
[----:B------:R-:W-:Y:S05]  /*1cb0*/  @!P3 BRA `(.L_x_30) ;  /* 0x000000000004b947 */ /* 0x000fea0003800000 */
[----:B------:R-:W-:Y:S05]  /*1cc0*/  BPT.TRAP 0x1 ;  /* 0x000000040000795c */ /* 0x000fea0000300000 */
.L_x_30:
[----:B------:R-:W-:Y:S05]  /*1cd0*/  BSYNC.RECONVERGENT B0 ;  /* 0x0000000000007941 */ /* 0x000fea0003800200 */
.L_x_29:
[----:B------:R-:W-:Y:S01]  /*1ce0*/  UIADD3 UR4, UPT, UPT, UR6, 0x1, URZ ;  /* 0x0000000106047890 */ /* 0x000fe2000fffe0ff */
[----:B------:R-:W-:Y:S01]  /*1cf0*/  BSSY.RECONVERGENT B0, `(.L_x_31) ;  /* 0x000002a000007945 */ /* 0x000fe20003800200 */
[----:B------:R-:W-:Y:S02]  /*1d00*/  ELECT P0, URZ, PT ;  /* 0x0000000000ff782f */ /* 0x000fe40003800000 */
[----:B------:R-:W-:-:S04]  /*1d10*/  UISETP.NE.AND UP0, UPT, UR4, 0x5, UPT ;  /* 0x000000050400788c */ /* 0x000fc8000bf05270 */
[----:B------:R-:W-:Y:S02]  /*1d20*/  USEL UR7, URZ, 0x1, UP0 ;  /* 0x00000001ff077887 */ /* 0x000fe40008000000 */
[----:B------:R-:W-:-:S04]  /*1d30*/  USEL UR29, UR4, URZ, UP0 ;  /* 0x000000ff041d7287 */ /* 0x000fc80008000000 */
[----:B------:R-:W-:Y:S01]  /*1d40*/  ULEA UR4, UR29, UR21, 0x3 ;  /* 0x000000151d047291 */ /* 0x000fe2000f8e18ff */
[----:B------:R-:W-:-:S04]  /*1d50*/  LOP3.LUT R12, R12, UR7, RZ, 0x3c, !PT ;  /* 0x000000070c0c7c12 */ /* 0x000fc8000f8e3cff */
[----:B-1----:R-:W-:-:S04]  /*1d60*/  SHF.L.U32 R0, R12, 0x1f, RZ ;  /* 0x0000001f0c007819 */ /* 0x002fc800000006ff */
[----:B------:R1:W3:Y:S01]  /*1d70*/  SYNCS.PHASECHK.TRANS64.TRYWAIT P1, [UR4+0x28], R0 ;  /* 0x00002800ff0075a7 */ /* 0x0002e20008021104 */
[----:B------:R-:W-:Y:S05]  /*1d80*/  @!P0 BRA `(.L_x_32) ;  /* 0x0000000000808947 */ /* 0x000fea0003800000 */
[----:B------:R-:W-:Y:S02]  /*1d90*/  USHF.L.U32 UR4, UR6, 0xd, URZ ;  /* 0x0000000d06047899 */ /* 0x000fe400080006ff */
[----:B------:R-:W-:Y:S02]  /*1da0*/  UIADD3 UR22, UP1, UPT, UR44, 0x80, URZ ;  /* 0x000000802c167890 */ /* 0x000fe4000ff3e0ff */
[----:B------:R-:W-:Y:S02]  /*1db0*/  ULOP3.LUT UR24, UR4, UR37, URZ, 0xfc, !UPT ;  /* 0x0000002504187292 */ /* 0x000fe4000f8efcff */
[----:B------:R-:W-:Y:S02]  /*1dc0*/  UIADD3 UR14, UP0, UPT, UR44, 0x180, URZ ;  /* 0x000001802c0e7890 */ /* 0x000fe4000ff1e0ff */
[----:B------:R-:W-:Y:S02]  /*1dd0*/  ULEA UR24, UR24, UR21, 0x1 ;  /* 0x0000001518187291 */ /* 0x000fe4000f8e08ff */
[----:B------:R-:W-:-:S02]  /*1de0*/  UIADD3 UR4, UPT, UPT, UR21, UR4, URZ ;  /* 0x0000000415047290 */ /* 0x000fc4000fffe0ff */
[----:B------:R-:W-:Y:S02]  /*1df0*/  UIADD3 UR34, UPT, UPT, UR26, -0x40, URZ ;  /* 0xffffffc01a227890 */ /* 0x000fe4000fffe0ff */
[----:B------:R-:W-:Y:S02]  /*1e00*/  ULOP3.LUT UR33, UR5, 0xfefffff8, URZ, 0xc0, !UPT ;  /* 0xfefffff805217892 */ /* 0x000fe4000f8ec0ff */
[----:B------:R-:W-:Y:S02]  /*1e10*/  UIADD3.X UR23, UPT, UPT, URZ, UR45, URZ, UP1, !UPT ;  /* 0x0000002dff177290 */ /* 0x000fe40008ffe4ff */
[----:B------:R-:W-:Y:S02]  /*1e20*/  UIADD3 UR32, UPT, UPT, UR24, 0x3300, URZ ;  /* 0x0000330018207890 */ /* 0x000fe4000fffe0ff */
[----:B------:R-:W-:Y:S02]  /*1e30*/  UPRMT UR7, URZ, 0x5410, UR31 ;  /* 0x00005410ff077896 */ /* 0x000fe4000800001f */
[----:B------:R-:W-:-:S02]  /*1e40*/  UIADD3 UR24, UPT, UPT, UR24, 0x5300, URZ ;  /* 0x0000530018187890 */ /* 0x000fc4000fffe0ff */
[----:B------:R-:W-:Y:S02]  /*1e50*/  UIADD3.X UR15, UPT, UPT, URZ, UR45, URZ, UP0, !UPT ;  /* 0x0000002dff0f7290 */ /* 0x000fe400087fe4ff */
[----:B------:R-:W-:Y:S02]  /*1e60*/  UIADD3 UR16, UPT, UPT, UR4, 0x17300, URZ ;  /* 0x0001730004107890 */ /* 0x000fe4000fffe0ff */
[----:B------:R-:W-:Y:S01]  /*1e70*/  UIADD3 UR8, UPT, UPT, UR4, 0x18300, URZ ;  /* 0x0001830004087890 */ /* 0x000fe2000fffe0ff */
[----:B------:R-:W-:Y:S01]  /*1e80*/  UMOV UR40, 0x0 ;  /* 0x0000000000287882 */ /* 0x000fe20000000000 */
[----:B------:R-:W-:Y:S01]  /*1e90*/  UMOV UR41, 0x10000000 ;  /* 0x1000000000297882 */ /* 0x000fe20000000000 */
[----:B------:R-:W-:Y:S01]  /*1ea0*/  UMOV UR27, UR35 ;  /* 0x00000023001b7c82 */ /* 0x000fe20008000000 */
[----:B------:R-:W-:Y:S01]  /*1eb0*/  UMOV UR28, UR36 ;  /* 0x00000024001c7c82 */ /* 0x000fe20008000000 */
[----:B------:R-:W-:Y:S01]  /*1ec0*/  UMOV UR25, UR33 ;  /* 0x0000002100197c82 */ /* 0x000fe20008000000 */
[----:B------:R-:W-:Y:S01]  /*1ed0*/  UMOV UR20, UR36 ;  /* 0x0000002400147c82 */ /* 0x000fe20008000000 */
[----:B------:R-:W-:Y:S01]  /*1ee0*/  UMOV UR17, UR33 ;  /* 0x0000002100117c82 */ /* 0x000fe20008000000 */
[----:B------:R-:W-:Y:S01]  /*1ef0*/  UMOV UR18, UR34 ;  /* 0x0000002200127c82 */ /* 0x000fe20008000000 */
[----:B------:R4:W-:Y:S01]  /*1f00*/  UTMALDG.3D.MULTICAST.2CTA [UR32], [UR22], UR7, desc[UR40] ;  /* 0x00002820160073b4 */ /* 0x0009e20008211807 */
[----:B------:R-:W-:Y:S01]  /*1f10*/  UMOV UR10, UR26 ;  /* 0x0000001a000a7c82 */ /* 0x000fe20008000000 */
[----:B------:R-:W-:Y:S01]  /*1f20*/  UMOV UR11, UR19 ;  /* 0x00000013000b7c82 */ /* 0x000fe20008000000 */
[----:B------:R-:W-:Y:S01]  /*1f30*/  UMOV UR12, UR36 ;  /* 0x00000024000c7c82 */ /* 0x000fe20008000000 */
[----:B------:R-:W-:Y:S01]  /*1f40*/  UMOV UR9, UR33 ;  /* 0x0000002100097c82 */ /* 0x000fe20008000000 */
[----:B------:R4:W-:Y:S01]  /*1f50*/  UTMALDG.3D.MULTICAST.2CTA [UR24], [UR22], UR7, desc[UR40] ;  /* 0x00002818160073b4 */ /* 0x0009e20008211807 */
[----:B------:R4:W-:Y:S01]  /*1f60*/  UTMALDG.3D.2CTA [UR16], [UR14], desc[UR40] ;  /* 0x000028100e0075b4 */ /* 0x0009e20008211000 */
[----:B------:R4:W-:Y:S02]  /*1f70*/  UTMALDG.3D.2CTA [UR8], [UR14], desc[UR40] ;  /* 0x000028080e0075b4 */ /* 0x0009e40008211000 */
[----:B----4-:R-:W-:Y:S01]  /*1f80*/  NOP ;  /* 0x0000000000007918 */ /* 0x010fe20000000000 */
.L_x_32:
[----:B------:R-:W-:Y:S05]  /*1f90*/  BSYNC.RECONVERGENT B0 ;  /* 0x0000000000007941 */ /* 0x000fea0003800200 */
.L_x_31:
[----:B------:R-:W-:Y:S01]  /*1fa0*/  UIADD3 UR26, UPT, UPT, UR26, 0x80, URZ ;  /* 0x000000801a1a7890 */ /* 0x000fe2000fffe0ff */
[----:B------:R-:W-:Y:S01]  /*1fb0*/  UMOV UR6, UR29 ;  /* 0x0000001d00067c82 */ /* 0x000fe20008000000 */
[----:B------:R-:W-:Y:S01]  /*1fc0*/  UMOV UR13, UR39 ;  /* 0x00000027000d7c82 */ /* 0x000fe20008000000 */
[----:B------:R-:W-:Y:S09]  /*1fd0*/  BRA.U UP2, `(.L_x_33) ;  /* 0xfffffff902fc7547 */ /* 0x000ff2000b83ffff */
.L_x_25:
[----:B------:R-:W-:Y:S01]  /*1fe0*/  ULEA UR4, UR29, UR21, 0x3 ;  /* 0x000000151d047291 */ /* 0x000fe2000f8e18ff */
[----:B-1----:R-:W-:Y:S01]  /*1ff0*/  SHF.L.U32 R0, R12, 0x1f, RZ ;  /* 0x0000001f0c007819 */ /* 0x002fe200000006ff */
[----:B------:R-:W-:Y:S01]  /*2000*/  @!P2 SYNCS.ARRIVE.TRANS64.A1T0 RZ, [UR21+0x88], RZ ;  /* 0x000088ffffffa9a7 */ /* 0x000fe20008100015 */
[----:B------:R-:W-:-:S06]  /*2010*/  UISETP.GT.AND UP0, UPT, UR50, UR49, UPT ;  /* 0x000000313200728c */ /* 0x000fcc000bf04270 */
[----:B--23--:R1:W2:Y:S03]  /*2020*/  SYNCS.PHASECHK.TRANS64.TRYWAIT P1, [UR4+0x28], R0 ;  /* 0x00002800ff0075a7 */ /* 0x00c2a60008021104 */
[----:B------:R-:W-:Y:S05]  /*2030*/  BRA.U !UP0, `(.L_x_34) ;  /* 0x0000000508087547 */ /* 0x000fea000b800000 */
[----:B------:R-:W-:Y:S01]  /*2040*/  UIADD3 UR30, UPT, UPT, UR53, UR13, URZ ;  /* 0x0000000d351e7290 */ /* 0x000fe2000fffe0ff */
[----:B------:R-:W-:-:S11]  /*2050*/  UMOV UR7, UR29 ;  /* 0x0000001d00077c82 */ /* 0x000fd60008000000 */
.L_x_42:
[----:B------:R-:W-:Y:S01]  /*2060*/  ULEA UR6, UR7, UR21, 0x3 ;  /* 0x0000001507067291 */ /* 0x000fe2000f8e18ff */
[----:B--2---:R-:W-:Y:S01]  /*2070*/  @P4 MOV R2, 0xc000 ;  /* 0x0000c00000024802 */ /* 0x004fe20000000f00 */
[----:B--23--:R-:W-:Y:S10]  /*2080*/  @P1 BRA `(.L_x_35) ;  /* 0x00000000000c1947 */ /* 0x00cff40003800000 */
[----:B------:R-:W-:-:S04]  /*2090*/  SHF.L.U32 R3, R12, 0x1f, RZ ;  /* 0x0000001f0c037819 */ /* 0x000fc800000006ff */
[----:B------:R-:W2:Y:S02]  /*20a0*/  SYNCS.PHASECHK.TRANS64.TRYWAIT P0, [UR6+0x28], R3 ;  /* 0x00002803ff0075a7 */ /* 0x000ea40008001106 */
[----:B--2---:R-:W-:Y:S05]  /*20b0*/  @!P0 BRA `(.L_x_36) ;  /* 0x00000060003c8947 */ /* 0x004fea0003800000 */
.L_x_35:
[----:B------:R2:W-:Y:S01]  /*20c0*/  @P4 SYNCS.ARRIVE.TRANS64 RZ, [UR6], R2 ;  /* 0x00000002ffff49a7 */ /* 0x0005e20008000006 */
[----:B------:R-:W-:-:S04]  /*20d0*/  ULOP3.LUT UR4, UR38, 0x2, URZ, 0xfc, !UPT ;  /* 0x0000000226047892 */ /* 0x000fc8000f8efcff */
[----:B------:R-:W-:-:S09]  /*20e0*/  UISETP.NE.AND UP0, UPT, UR4, 0x2, UPT ;  /* 0x000000020400788c */ /* 0x000fd2000bf05270 */
[----:B------:R-:W-:Y:S05]  /*20f0*/  BRA.U UP0, `(.L_x_37) ;  /* 0x0000000100047547 */ /* 0x000fea000b800000 */
[----:B------:R-:W-:Y:S05]  /*2100*/  BPT.TRAP 0x1 ;  /* 0x000000040000795c */ /* 0x000fea0000300000 */
.L_x_37:
[----:B------:R-:W-:Y:S04]  /*2110*/  BSSY.RECONVERGENT B0, `(.L_x_38) ;  /* 0x0000003000007945 */ /* 0x000fe80003800200 */
[----:B------:R-:W-:Y:S05]  /*2120*/  @!P3 BRA `(.L_x_39) ;  /* 0x000000000004b947 */ /* 0x000fea0003800000 */
[----:B------:R-:W-:Y:S05]  /*2130*/  BPT.TRAP 0x1 ;  /* 0x000000040000795c */ /* 0x000fea0000300000 */
.L_x_39:
[----:B------:R-:W-:Y:S05]  /*2140*/  BSYNC.RECONVERGENT B0 ;  /* 0x0000000000007941 */ /* 0x000fea0003800200 */
.L_x_38:
        /* <DEDUP_REMOVED lines=14> */
[----:B------:R-:W-:Y:S02]  /*2230*/  USHF.L.U32 UR34, UR13, 0x7, URZ ;  /* 0x000000070d227899 */ /* 0x000fe400080006ff */
[----:B------:R-:W-:Y:S02]  /*2240*/  ULEA UR24, UR24, UR21, 0x1 ;  /* 0x0000001518187291 */ /* 0x000fe4000f8e08ff */
[----:B------:R-:W-:-:S02]  /*2250*/  UIADD3 UR22, UP0, UPT, UR44, 0x180, URZ ;  /* 0x000001802c167890 */ /* 0x000fc4000ff1e0ff */
[----:B------:R-:W-:Y:S02]  /*2260*/  UIADD3 UR4, UPT, UPT, UR21, UR4, URZ ;  /* 0x0000000415047290 */ /* 0x000fe4000fffe0ff */
[----:B------:R-:W-:Y:S02]  /*2270*/  ULOP3.LUT UR33, UR6, 0xfefffff8, URZ, 0xc0, !UPT ;  /* 0xfefffff806217892 */ /* 0x000fe4000f8ec0ff */
[----:B------:R-:W-:Y:S02]  /*2280*/  UIADD3.X UR15, UPT, UPT, URZ, UR45, URZ, UP1, !UPT ;  /* 0x0000002dff0f7290 */ /* 0x000fe40008ffe4ff */
[----:B------:R-:W-:Y:S02]  /*2290*/  UIADD3 UR32, UPT, UPT, UR24, 0x3300, URZ ;  /* 0x0000330018207890 */ /* 0x000fe4000fffe0ff */
[----:B------:R-:W-:Y:S02]  /*22a0*/  UPRMT UR5, URZ, 0x5410, UR31 ;  /* 0x00005410ff057896 */ /* 0x000fe4000800001f */
[----:B------:R-:W-:-:S02]  /*22b0*/  UIADD3 UR26, UPT, UPT, UR34, 0x40, URZ ;  /* 0x00000040221a7890 */ /* 0x000fc4000fffe0ff */
[----:B------:R-:W-:Y:S02]  /*22c0*/  UIADD3 UR24, UPT, UPT, UR24, 0x5300, URZ ;  /* 0x0000530018187890 */ /* 0x000fe4000fffe0ff */
        /* <DEDUP_REMOVED lines=20> */
.L_x_41:
[----:B------:R-:W-:Y:S05]  /*2410*/  BSYNC.RECONVERGENT B0 ;  /* 0x0000000000007941 */ /* 0x000fea0003800200 */
.L_x_40:
[----:B------:R-:W-:Y:S01]  /*2420*/  UIADD3 UR13, UPT, UPT, UR13, 0x1, URZ ;  /* 0x000000010d0d7890 */ /* 0x000fe2000fffe0ff */
[----:B------:R-:W-:-:S03]  /*2430*/  UMOV UR7, UR29 ;  /* 0x0000001d00077c82 */ /* 0x000fc60008000000 */
[----:B------:R-:W-:-:S09]  /*2440*/  UISETP.NE.AND UP0, UPT, UR13, UR30, UPT ;  /* 0x0000001e0d00728c */ /* 0x000fd2000bf05270 */
[----:B------:R-:W-:Y:S05]  /*2450*/  BRA.U UP0, `(.L_x_42) ;  /* 0xfffffffd00007547 */ /* 0x000fea000b83ffff */
.L_x_34:
[C---:B------:R-:W-:Y:S01]  /*2460*/  LEA R3, R11.reuse, UR21, 0x3 ;  /* 0x000000150b037c11 */ /* 0x040fe2000f8e18ff */
[----:B------:R-:W-:Y:S01]  /*2470*/  NOP ;  /* 0x0000000000007918 */ /* 0x000fe20000000000 */
[----:B-1----:R-:W-:Y:S02]  /*2480*/  SHF.L.U32 R0, R10, 0x1f, RZ ;  /* 0x0000001f0a007819 */ /* 0x002fe400000006ff */
[----:B------:R-:W-:Y:S02]  /*2490*/  LEA R4, R11, UR21, 0x4 ;  /* 0x000000150b047c11 */ /* 0x000fe4000f8e20ff */
[----:B------:R-:W1:Y:S02]  /*24a0*/  SYNCS.PHASECHK.TRANS64.TRYWAIT P0, [R3+URZ+0x90], R0 ;  /* 0x00009000030075a7 */ /* 0x000e6400080011ff */
[----:B-1----:R-:W-:Y:S05]  /*24b0*/  @!P0 BRA `(.L_x_43) ;  /* 0x0000005c00548947 */ /* 0x002fea0003800000 */
.L_x_141:
[----:B------:R-:W4:Y:S01]  /*24c0*/  LDS.128 R4, [R4+0x120] ;  /* 0x0001200004047984 */ /* 0x000f220000000c00 */
[----:B------:R-:W-:Y:S01]  /*24d0*/  UISETP.GE.AND UP0, UPT, UR42, 0x1, UPT ;  /* 0x000000012a00788c */ /* 0x000fe2000bf06270 */
[----:B------:R-:W-:Y:S01]  /*24e0*/  @!PT LDS RZ, [RZ] ;  /* 0x00000000fffff984 */ /* 0x000fe20000000800 */
[----:B------:R-:W-:Y:S01]  /*24f0*/  @!PT LDS RZ, [RZ] ;  /* 0x00000000fffff984 */ /* 0x000fe20000000800 */
[----:B------:R-:W-:Y:S01]  /*2500*/  @!PT LDS RZ, [RZ] ;  /* 0x00000000fffff984 */ /* 0x000fe20000000800 */
[----:B------:R-:W-:Y:S01]  /*2510*/  @!PT LDS RZ, [RZ] ;  /* 0x00000000fffff984 */ /* 0x000fe20000000800 */
[----:B------:R1:W-:Y:S06]  /*2520*/  MEMBAR.ALL.CTA ;  /* 0x0000000000007992 */ /* 0x0003ec0000008000 */
[----:B-1----:R-:W1:Y:S01]  /*2530*/  FENCE.VIEW.ASYNC.S ;  /* 0x00000000000073c6 */ /* 0x002e620000000000 */
[----:B----4-:R-:W-:-:S13]  /*2540*/  LOP3.LUT P0, RZ, R6, 0x1, RZ, 0xc0, !PT ;  /* 0x0000000106ff7812 */ /* 0x010fda000780c0ff */
[----:B-1----:R-:W-:Y:S01]  /*2550*/  VOTEU.ANY UP1, P0 ;  /* 0x0000000000ff7886 */ /* 0x002fe20000020100 */
[----:B------:R-:W-:-:S13]  /*2560*/  PLOP3.LUT P0, PT, PT, PT, UP1, 0x80, 0x8 ;  /* 0x000000000008781c */ /* 0x000fda0003f0f018 */
[----:B------:R-:W-:Y:S02]  /*2570*/  @P0 LOP3.LUT R0, R5, 0xffff, RZ, 0xc0, !PT ;  /* 0x0000ffff05000812 */ /* 0x000fe400078ec0ff */
[----:B--2---:R-:W-:Y:S02]  /*2580*/  @P0 MOV R2, R4 ;  /* 0x0000000400020202 */ /* 0x004fe40000000f00 */
[----:B------:R-:W-:Y:S01]  /*2590*/  @P0 R2UR UR5, R0 ;  /* 0x00000000000502ca */ /* 0x000fe200000e0000 */
[----:B------:R-:W-:Y:S01]  /*25a0*/  VIADD R0, R3, 0xa0 ;  /* 0x000000a003007836 */ /* 0x000fe20000000000 */
[----:B------:R-:W-:Y:S02]  /*25b0*/  @P0 SHF.R.U32.HI R4, RZ, 0x10, R5 ;  /* 0x00000010ff040819 */ /* 0x000fe40000011605 */
[----:B------:R-:W-:Y:S02]  /*25c0*/  @P0 R2UR UR6, R2 ;  /* 0x00000000020602ca */ /* 0x000fe400000e0000 */
[----:B------:R-:W-:-:S02]  /*25d0*/  PRMT R0, RZ, 0x654, R0 ;  /* 0x00000654ff007816 */ /* 0x000fc40000000000 */
[----:B------:R-:W-:Y:S02]  /*25e0*/  @P0 R2UR UR4, R4 ;  /* 0x00000000040402ca */ /* 0x000fe400000e0000 */
[----:B------:R1:W-:Y:S03]  /*25f0*/  SYNCS.ARRIVE.TRANS64.RED.A1T0 RZ, [R0+URZ], RZ ;  /* 0x000000ff00ff79a7 */ /* 0x0003e600081004ff */
[----:B------:R-:W-:-:S04]  /*2600*/  @UP1 UMOV UR43, UR5 ;  /* 0x00000005002b1c82 */ /* 0x000fc80008000000 */
[----:B------:R-:W-:-:S04]  /*2610*/  @UP1 UMOV UR46, UR6 ;  /* 0x00000006002e1c82 */ /* 0x000fc80008000000 */
[----:B------:R-:W-:Y:S01]  /*2620*/  @UP1 UMOV UR36, UR4 ;  /* 0x0000000400241c82 */ /* 0x000fe20008000000 */
[----:B------:R-:W-:Y:S05]  /*2630*/  BRA.U !UP0, `(.L_x_44) ;  /* 0x0000000108d47547 */ /* 0x000fea000b800000 */
[----:B------:R-:W2:Y:S01]  /*2640*/  LDCU.128 UR12, c[0x0][0xb10] ;  /* 0x00016200ff0c77ac */ /* 0x000ea20008000c00 */
[----:B------:R-:W4:Y:S01]  /*2650*/  LDCU UR22, c[0x0][0xb20] ;  /* 0x00016400ff1677ac */ /* 0x000f220008000800 */
[----:B------:R-:W3:Y:S01]  /*2660*/  LDCU UR20, c[0x0][0xb0c] ;  /* 0x00016180ff1477ac */ /* 0x000ee20008000800 */
[----:B------:R-:W1:Y:S01]  /*2670*/  LDCU.64 UR8, c[0x0][0xb28] ;  /* 0x00016500ff0877ac */ /* 0x000e620008000a00 */
[----:B------:R-:W-:Y:S02]  /*2680*/  UISETP.NE.AND UP3, UPT, UR42, 0x1, UPT ;  /* 0x000000012a00788c */ /* 0x000fe4000bf65270 */
[----:B--2---:R-:W-:Y:S02]  /*2690*/  UIMAD.WIDE.U32 UR6, UR47, UR15, URZ ;  /* 0x0000000f2f0672a5 */ /* 0x004fe4000f8e00ff */
[----:B------:R-:W-:Y:S02]  /*26a0*/  UIMAD.WIDE.U32 UR4, UR48, UR12, URZ ;  /* 0x0000000c300472a5 */ /* 0x000fe4000f8e00ff */
[----:B------:R-:W-:-:S02]  /*26b0*/  UISETP.NE.AND UP0, UPT, UR14, 0x1, UPT ;  /* 0x000000010e00788c */ /* 0x000fc4000bf05270 */
[----:B------:R-:W-:Y:S01]  /*26c0*/  UIMAD.WIDE.U32 UR18, UR43, UR15, URZ ;  /* 0x0000000f2b1272a5 */ /* 0x000fe2000f8e00ff */
[----:B------:R-:W-:Y:S02]  /*26d0*/  UMOV UR6, UR7 ;  /* 0x0000000700067c82 */ /* 0x000fe40008000000 */
[----:B------:R-:W-:Y:S01]  /*26e0*/  UMOV UR4, UR5 ;  /* 0x0000000500047c82 */ /* 0x000fe20008000000 */
[----:B----4-:R-:W-:Y:S02]  /*26f0*/  USHF.R.U32.HI UR6, URZ, UR22, UR6 ;  /* 0x00000016ff067299 */ /* 0x010fe40008011606 */
[----:B---3--:R-:W-:Y:S02]  /*2700*/  UISETP.NE.AND UP2, UPT, UR20, 0x1, UPT ;  /* 0x000000011400788c */ /* 0x008fe4000bf45270 */
[----:B------:R-:W-:Y:S02]  /*2710*/  USHF.R.U32.HI UR4, URZ, UR13, UR4 ;  /* 0x0000000dff047299 */ /* 0x000fe40008011604 */
[----:B------:R-:W-:-:S02]  /*2720*/  USEL UR5, UR47, UR6, !UP0 ;  /* 0x000000062f057287 */ /* 0x000fc4000c000000 */
[----:B------:R-:W-:Y:S02]  /*2730*/  USEL UR6, UR48, UR4, !UP2 ;  /* 0x0000000430067287 */ /* 0x000fe4000d000000 */
[----:B-1----:R-:W-:Y:S01]  /*2740*/  UIMAD.WIDE.U32 UR10, UR5, UR8, URZ ;  /* 0x00000008050a72a5 */ /* 0x002fe2000f8e00ff */
[----:B------:R-:W-:Y:S01]  /*2750*/  UMOV UR4, UR19 ;  /* 0x0000001300047c82 */ /* 0x000fe20008000000 */
[----:B------:R-:W-:Y:S02]  /*2760*/  UIMAD.WIDE.U32 UR16, UR46, UR12, URZ ;  /* 0x0000000c2e1072a5 */ /* 0x000fe4000f8e00ff */
[----:B------:R-:W-:-:S03]  /*2770*/  UIMAD.WIDE.U32 UR18, UR6, UR8, URZ ;  /* 0x00000008061272a5 */ /* 0x000fc6000f8e00ff */
[----:B------:R-:W-:Y:S01]  /*2780*/  UMOV UR10, UR11 ;  /* 0x0000000b000a7c82 */ /* 0x000fe20008000000 */
[----:B------:R-:W-:Y:S02]  /*2790*/  USHF.R.U32.HI UR4, URZ, UR22, UR4 ;  /* 0x00000016ff047299 */ /* 0x000fe40008011604 */
[----:B------:R-:W-:Y:S01]  /*27a0*/  @UP3 USHF.R.U32.HI UR5, URZ, UR9, UR10 ;  /* 0x00000009ff053299 */ /* 0x000fe2000801160a */
[----:B------:R-:W-:Y:S01]  /*27b0*/  UMOV UR16, UR17 ;  /* 0x0000001100107c82 */ /* 0x000fe20008000000 */
[----:B------:R-:W-:Y:S01]  /*27c0*/  UMOV UR18, UR19 ;  /* 0x0000001300127c82 */ /* 0x000fe20008000000 */
[----:B------:R-:W-:Y:S02]  /*27d0*/  USHF.R.U32.HI UR13, URZ, UR13, UR16 ;  /* 0x0000000dff0d7299 */ /* 0x000fe40008011610 */
[----:B------:R-:W-:Y:S02]  /*27e0*/  USEL UR4, UR43, UR4, !UP0 ;  /* 0x000000042b047287 */ /* 0x000fe4000c000000 */
[----:B------:R-:W-:-:S02]  /*27f0*/  @UP3 USHF.R.U32.HI UR6, URZ, UR9, UR18 ;  /* 0x00000009ff063299 */ /* 0x000fc40008011612 */
[----:B------:R-:W-:Y:S02]  /*2800*/  UIMAD UR7, UR42, UR5, URZ ;  /* 0x000000052a0772a4 */ /* 0x000fe4000f8e02ff */
[----:B------:R-:W-:Y:S02]  /*2810*/  USEL UR5, UR46, UR13, !UP2 ;  /* 0x0000000d2e057287 */ /* 0x000fe4000d000000 */
[----:B------:R-:W-:Y:S02]  /*2820*/  UIMAD UR10, UR42, UR6, URZ ;  /* 0x000000062a0a72a4 */ /* 0x000fe4000f8e02ff */
[----:B------:R-:W-:Y:S02]  /*2830*/  UISETP.GE.AND UP0, UPT, UR4, UR7, UPT ;  /* 0x000000070400728c */ /* 0x000fe4000bf06270 */
[----:B------:R-:W-:Y:S02]  /*2840*/  UIMAD.WIDE.U32 UR12, UR4, UR8, URZ ;  /* 0x00000008040c72a5 */ /* 0x000fe4000f8e00ff */
[----:B------:R-:W-:-:S02]  /*2850*/  UISETP.GE.OR UP0, UPT, UR5, UR10, UP0 ;  /* 0x0000000a0500728c */ /* 0x000fc40008706670 */
        /* <DEDUP_REMOVED lines=19> */
.L_x_44:
[----:B------:R-:W2:Y:S02]  /*2990*/  LDCU UR4, c[0x0][0xb30] ;  /* 0x00016600ff0477ac */ /* 0x000ea40008000800 */
[----:B--2---:R-:W-:-:S09]  /*29a0*/  UISETP.NE.AND UP0, UPT, UR4, 0x1, UPT ;  /* 0x000000010400788c */ /* 0x004fd2000bf05270 */
[----:B------:R-:W-:Y:S05]  /*29b0*/  BRA.U UP0, `(.L_x_45) ;  /* 0x0000000100447547 */ /* 0x000fea000b800000 */
[----:B------:R-:W2:Y:S01]  /*29c0*/  LDCU.128 UR8, c[0x0][0xb10] ;  /* 0x00016200ff0877ac */ /* 0x000ea20008000c00 */
[----:B------:R-:W4:Y:S01]  /*29d0*/  LDCU UR12, c[0x0][0xb0c] ;  /* 0x00016180ff0c77ac */ /* 0x000f220008000800 */
[----:B------:R-:W1:Y:S01]  /*29e0*/  LDCU UR13, c[0x0][0xb20] ;  /* 0x00016400ff0d77ac */ /* 0x000e620008000800 */
[----:B--2---:R-:W-:Y:S02]  /*29f0*/  UIMAD.WIDE.U32 UR6, UR46, UR8, URZ ;  /* 0x000000082e0672a5 */ /* 0x004fe4000f8e00ff */
[----:B------:R-:W-:Y:S02]  /*2a00*/  UIMAD.WIDE.U32 UR4, UR43, UR11, URZ ;  /* 0x0000000b2b0472a5 */ /* 0x000fe4000f8e00ff */
[----:B----4-:R-:W-:Y:S02]  /*2a10*/  UISETP.NE.AND UP2, UPT, UR12, 0x1, UPT ;  /* 0x000000010c00788c */ /* 0x010fe4000bf45270 */
[----:B------:R-:W-:Y:S01]  /*2a20*/  UISETP.NE.AND UP0, UPT, UR10, 0x1, UPT ;  /* 0x000000010a00788c */ /* 0x000fe2000bf05270 */
[----:B------:R-:W-:-:S02]  /*2a30*/  UMOV UR6, UR7 ;  /* 0x0000000700067c82 */ /* 0x000fc40008000000 */
[----:B------:R-:W-:Y:S01]  /*2a40*/  UMOV UR4, UR5 ;  /* 0x0000000500047c82 */ /* 0x000fe20008000000 */
[----:B------:R-:W-:Y:S02]  /*2a50*/  USHF.R.U32.HI UR9, URZ, UR9, UR6 ;  /* 0x00000009ff097299 */ /* 0x000fe40008011606 */
[----:B-1----:R-:W-:Y:S02]  /*2a60*/  USHF.R.U32.HI UR4, URZ, UR13, UR4 ;  /* 0x0000000dff047299 */ /* 0x002fe40008011604 */
[----:B------:R-:W-:Y:S02]  /*2a70*/  USEL UR5, UR46, UR9, !UP2 ;  /* 0x000000092e057287 */ /* 0x000fe4000d000000 */
[----:B------:R-:W-:-:S04]  /*2a80*/  USEL UR4, UR43, UR4, !UP0 ;  /* 0x000000042b047287 */ /* 0x000fc8000c000000 */
[----:B------:R-:W-:Y:S02]  /*2a90*/  UIADD3 UR6, UPT, UPT, UR5, -UR4, URZ ;  /* 0x8000000405067290 */ /* 0x000fe4000fffe0ff */
[----:B------:R-:W-:Y:S02]  /*2aa0*/  UIADD3 UR4, UPT, UPT, -UR5, UR4, URZ ;  /* 0x0000000405047290 */ /* 0x000fe4000fffe1ff */
[----:B------:R-:W-:Y:S02]  /*2ab0*/  UIMAD UR43, UR6, UR10, UR43 ;  /* 0x0000000a062b72a4 */ /* 0x000fe4000f8e022b */
[----:B------:R-:W-:-:S12]  /*2ac0*/  UIMAD UR46, UR4, UR12, UR46 ;  /* 0x0000000c042e72a4 */ /* 0x000fd8000f8e022e */
.L_x_45:
[----:B------:R-:W-:Y:S01]  /*2ad0*/  VIADD R11, R11, 0x1 ;  /* 0x000000010b0b7836 */ /* 0x000fe20000000000 */
[----:B------:R-:W-:Y:S02]  /*2ae0*/  R2UR UR5, R51 ;  /* 0x00000000330572ca */ /* 0x000fe400000e0000 */
[----:B------:R-:W-:Y:S02]  /*2af0*/  R2UR UR4, R50 ;  /* 0x00000000320472ca */ /* 0x000fe400000e0000 */
[C---:B------:R-:W-:Y:S02]  /*2b00*/  ISETP.NE.AND P0, PT, R11.reuse, 0x2, PT ;  /* 0x000000020b00780c */ /* 0x040fe40003f05270 */
[----:B------:R-:W-:Y:S02]  /*2b10*/  PLOP3.LUT P2, PT, PT, PT, PT, 0x80, 0x8 ;  /* 0x000000000008781c */ /* 0x000fe40003f4f070 */
[----:B-1----:R-:W-:Y:S02]  /*2b20*/  SEL R0, RZ, 0x1, P0 ;  /* 0x00000001ff007807 */ /* 0x002fe40000000000 */
[----:B------:R-:W-:-:S02]  /*2b30*/  SEL R11, R11, RZ, P0 ;  /* 0x000000ff0b0b7207 */ /* 0x000fc40000000000 */
[----:B------:R-:W-:Y:S01]  /*2b40*/  LOP3.LUT R10, R10, R0, RZ, 0x3c, !PT ;  /* 0x000000000a0a7212 */ /* 0x000fe200078e3cff */
[----:B------:R-:W-:Y:S02]  /*2b50*/  UIADD3 UR20, UPT, UPT, UR46, UR5, URZ ;  /* 0x000000052e147290 */ /* 0x000fe4000fffe0ff */
[----:B------:R-:W-:Y:S01]  /*2b60*/  UIADD3 UR26, UPT, UPT, UR43, UR4, URZ ;  /* 0x000000042b1a7290 */ /* 0x000fe2000fffe0ff */
[----:B------:R-:W-:Y:S11]  /*2b70*/  BRA.U UP1, `(.L_x_46) ;  /* 0xffffffed01947547 */ /* 0x000ff6000b83ffff */
[----:B------:R-:W-:Y:S01]  /*2b80*/  UIADD3 UR21, UPT, UPT, UR21, 0x28, URZ ;  /* 0x0000002815157890 */ /* 0x000fe2000fffe0ff */
[----:B------:R-:W-:-:S03]  /*2b90*/  SHF.L.U32 R2, R12, 0x1f, RZ ;  /* 0x0000001f0c027819 */ /* 0x000fc600000006ff */
[----:B------:R-:W-:-:S09]  /*2ba0*/  ULEA UR4, UR29, UR21, 0x3 ;  /* 0x000000151d047291 */ /* 0x000fd2000f8e18ff */
[----:B------:R-:W1:Y:S02]  /*2bb0*/  SYNCS.PHASECHK.TRANS64.TRYWAIT P0, [UR4], R2 ;  /* 0x00000002ff0075a7 */ /* 0x000e640008001104 */
[----:B-1----:R-:W-:Y:S05]  /*2bc0*/  @!P0 BRA `(.L_x_47) ;  /* 0x0000005400a48947 */ /* 0x002fea0003800000 */
.L_x_143:
[----:B------:R-:W-:-:S04]  /*2bd0*/  UIADD3 UR4, UPT, UPT, UR29, 0x1, URZ ;  /* 0x000000011d047890 */ /* 0x000fc8000fffe0ff */
[----:B------:R-:W-:-:S04]  /*2be0*/  UISETP.NE.AND UP0, UPT, UR4, 0x5, UPT ;  /* 0x000000050400788c */ /* 0x000fc8000bf05270 */
[----:B------:R-:W-:Y:S02]  /*2bf0*/  USEL UR6, URZ, 0x1, UP0 ;  /* 0x00000001ff067887 */ /* 0x000fe40008000000 */
[----:B------:R-:W-:-:S04]  /*2c00*/  USEL UR4, UR4, URZ, UP0 ;  /* 0x000000ff04047287 */ /* 0x000fc80008000000 */
[----:B------:R-:W-:Y:S01]  /*2c10*/  ULEA UR5, UR4, UR21, 0x3 ;  /* 0x0000001504057291 */ /* 0x000fe2000f8e18ff */
[----:B-1----:R-:W-:-:S04]  /*2c20*/  LOP3.LUT R2, R12, UR6, RZ, 0x3c, !PT ;  /* 0x000000060c027c12 */ /* 0x002fc8000f8e3cff */
[----:B------:R-:W-:-:S04]  /*2c30*/  SHF.L.U32 R3, R2, 0x1f, RZ ;  /* 0x0000001f02037819 */ /* 0x000fc800000006ff */
[----:B------:R-:W1:Y:S02]  /*2c40*/  SYNCS.PHASECHK.TRANS64.TRYWAIT P0, [UR5], R3 ;  /* 0x00000003ff0075a7 */ /* 0x000e640008001105 */
[----:B-1----:R-:W-:Y:S05]  /*2c50*/  @!P0 BRA `(.L_x_48) ;  /* 0x0000005400988947 */ /* 0x002fea0003800000 */
.L_x_145:
[----:B------:R-:W-:-:S04]  /*2c60*/  UIADD3 UR4, UPT, UPT, UR4, 0x1, URZ ;  /* 0x0000000104047890 */ /* 0x000fc8000fffe0ff */
[----:B------:R-:W-:-:S04]  /*2c70*/  UISETP.NE.AND UP0, UPT, UR4, 0x5, UPT ;  /* 0x000000050400788c */ /* 0x000fc8000bf05270 */
[----:B------:R-:W-:Y:S02]  /*2c80*/  USEL UR6, URZ, 0x1, UP0 ;  /* 0x00000001ff067887 */ /* 0x000fe40008000000 */
[----:B------:R-:W-:-:S04]  /*2c90*/  USEL UR4, UR4, URZ, UP0 ;  /* 0x000000ff04047287 */ /* 0x000fc80008000000 */
[----:B------:R-:W-:Y:S01]  /*2ca0*/  ULEA UR5, UR4, UR21, 0x3 ;  /* 0x0000001504057291 */ /* 0x000fe2000f8e18ff */
[----:B------:R-:W-:-:S04]  /*2cb0*/  LOP3.LUT R2, R2, UR6, RZ, 0x3c, !PT ;  /* 0x0000000602027c12 */ /* 0x000fc8000f8e3cff */
[----:B-1----:R-:W-:-:S04]  /*2cc0*/  SHF.L.U32 R3, R2, 0x1f, RZ ;  /* 0x0000001f02037819 */ /* 0x002fc800000006ff */
[----:B------:R-:W1:Y:S02]  /*2cd0*/  SYNCS.PHASECHK.TRANS64.TRYWAIT P0, [UR5], R3 ;  /* 0x00000003ff0075a7 */ /* 0x000e640008001105 */
[----:B-1----:R-:W-:Y:S05]  /*2ce0*/  @!P0 BRA `(.L_x_49) ;  /* 0x00000054008c8947 */ /* 0x002fea0003800000 */
.L_x_147:
        /* <DEDUP_REMOVED lines=9> */
.L_x_149:
[----:B------:R-:W-:-:S04]  /*2d80*/  UIADD3 UR4, UPT, UPT, UR4, 0x1, URZ ;  /* 0x0000000104047890 */ /* 0x000fc8000fffe0ff */
[----:B------:R-:W-:-:S04]  /*2d90*/  UISETP.NE.AND UP0, UPT, UR4, 0x5, UPT ;  /* 0x000000050400788c */ /* 0x000fc8000bf05270 */
[----:B------:R-:W-:Y:S02]  /*2da0*/  USEL UR5, URZ, 0x1, UP0 ;  /* 0x00000001ff057887 */ /* 0x000fe40008000000 */
[----:B------:R-:W-:-:S04]  /*2db0*/  USEL UR4, UR4, URZ, UP0 ;  /* 0x000000ff04047287 */ /* 0x000fc80008000000 */
[----:B------:R-:W-:Y:S01]  /*2dc0*/  ULEA UR4, UR4, UR21, 0x3 ;  /* 0x0000001504047291 */ /* 0x000fe2000f8e18ff */
[----:B------:R-:W-:-:S04]  /*2dd0*/  LOP3.LUT R2, R2, UR5, RZ, 0x3c, !PT ;  /* 0x0000000502027c12 */ /* 0x000fc8000f8e3cff */
[----:B------:R-:W-:Y:S01]  /*2de0*/  SHF.L.U32 R2, R2, 0x1f, RZ ;  /* 0x0000001f02027819 */ /* 0x000fe200000006ff */
[----:B-1----:R-:W-:-:S07]  /*2df0*/  IMAD.U32 R0, RZ, RZ, UR4 ;  /* 0x00000004ff007e24 */ /* 0x002fce000f8e00ff */
.L_x_51:
[----:B-1----:R1:W2:Y:S02]  /*2e00*/  SYNCS.PHASECHK.TRANS64.TRYWAIT P0, [R0+URZ], R2 ;  /* 0x00000002000075a7 */ /* 0x0022a400080011ff */
[----:B--2---:R-:W-:Y:S05]  /*2e10*/  @!P0 NANOSLEEP.SYNCS 0x989680 ;  /* 0x009896800000895d */ /* 0x004fea0003900000 */
[----:B------:R-:W2:Y:S02]  /*2e20*/  @!P0 SYNCS.PHASECHK.TRANS64 P0, [R0+URZ], R2 ;  /* 0x00000002000085a7 */ /* 0x000ea400080010ff */
[----:B--2---:R-:W-:Y:S05]  /*2e30*/  @P0 EXIT ;  /* 0x000000000000094d */ /* 0x004fea0003800000 */
[----:B------:R-:W-:Y:S05]  /*2e40*/  BRA `(.L_x_51) ;  /* 0xfffffffc00ec7947 */ /* 0x000fea000383ffff */
.L_x_22:
[----:B------:R-:W-:-:S04]  /*2e50*/  UISETP.NE.AND UP0, UPT, UR55, URZ, UPT ;  /* 0x000000ff3700728c */ /* 0x000fc8000bf05270 */
[----:B------:R-:W-:-:S09]  /*2e60*/  UISETP.NE.OR UP0, UPT, UR18, 0x1, UP0 ;  /* 0x000000011200788c */ /* 0x000fd20008705670 */
[----:B------:R-:W-:Y:S05]  /*2e70*/  BRA.U UP0, `(.L_x_52) ;  /* 0x0000000500487547 */ /* 0x000fea000b800000 */
[----:B------:R-:W-:Y:S01]  /*2e80*/  ISETP.GE.U32.AND P2, PT, R3, 0x4, PT ;  /* 0x000000040300780c */ /* 0x000fe20003f46070 */
[----:B------:R-:W-:Y:S01]  /*2e90*/  IMAD.MOV.U32 R12, RZ, RZ, 0x1 ;  /* 0x00000001ff0c7424 */ /* 0x000fe200078e00ff */
[----:B------:R-:W-:Y:S02]  /*2ea0*/  CS2R R10, SRZ ;  /* 0x00000000000a7805 */ /* 0x000fe4000001ff00 */
[----:B------:R-:W-:Y:S01]  /*2eb0*/  CS2R R8, SRZ ;  /* 0x0000000000087805 */ /* 0x000fe2000001ff00 */
[----:B------:R-:W-:Y:S01]  /*2ec0*/  UMOV UR6, 0x400 ;  /* 0x0000040000067882 */ /* 0x000fe20000000000 */
[----:B------:R-:W-:Y:S01]  /*2ed0*/  UMOV UR5, URZ ;  /* 0x000000ff00057c82 */ /* 0x000fe20008000000 */
[----:B------:R-:W-:-:S12]  /*2ee0*/  ULEA UR6, UR55, UR6, 0x18 ;  /* 0x0000000637067291 */ /* 0x000fd8000f8ec0ff */
.L_x_56:
[----:B------:R-:W-:Y:S02]  /*2ef0*/  LEA R0, R8, UR6, 0x3 ;  /* 0x0000000608007c11 */ /* 0x000fe4000f8e18ff */
[----:B------:R-:W-:-:S03]  /*2f00*/  SHF.L.U32 R4, R9, 0x1f, RZ ;  /* 0x0000001f09047819 */ /* 0x000fc600000006ff */
[----:B------:R-:W-:Y:S01]  /*2f10*/  VIADD R5, R0, 0x100 ;  /* 0x0000010000057836 */ /* 0x000fe20000000000 */
[----:B------:R-:W1:Y:S02]  /*2f20*/  SYNCS.PHASECHK.TRANS64.TRYWAIT P0, [R0+URZ+0xf0], R4 ;  /* 0x0000f004000075a7 */ /* 0x000e6400080011ff */
[----:B-1----:R-:W-:Y:S05]  /*2f30*/  @!P0 BRA `(.L_x_53) ;  /* 0x0000005400288947 */ /* 0x002fea0003800000 */
.L_x_150:
[----:B------:R-:W-:Y:S01]  /*2f40*/  ULEA UR4, UR5, UR6, 0x3 ;  /* 0x0000000605047291 */ /* 0x000fe2000f8e18ff */
[----:B-1----:R-:W-:Y:S01]  /*2f50*/  PRMT R0, RZ, 0x654, R5 ;  /* 0x00000654ff007816 */ /* 0x002fe20000000005 */
[----:B------:R-:W-:Y:S01]  /*2f60*/  @!P2 IMAD.MOV.U32 R4, RZ, RZ, 0x10 ;  /* 0x00000010ff04a424 */ /* 0x000fe200078e00ff */
[----:B------:R-:W-:Y:S01]  /*2f70*/  SHF.L.U32 R5, R12, 0x1f, RZ ;  /* 0x0000001f0c057819 */ /* 0x000fe200000006ff */
[----:B------:R-:W-:Y:S01]  /*2f80*/  UIADD3 UR7, UPT, UPT, UR4, 0x90, URZ ;  /* 0x0000009004077890 */ /* 0x000fe2000fffe0ff */
[----:B------:R1:W-:Y:S05]  /*2f90*/  SYNCS.ARRIVE.TRANS64.RED.A1T0 RZ, [R0+URZ], RZ ;  /* 0x000000ff00ff79a7 */ /* 0x0003ea00081004ff */
[----:B------:R-:W-:Y:S01]  /*2fa0*/  IMAD.U32 R6, RZ, RZ, UR7 ;  /* 0x00000007ff067e24 */ /* 0x000fe2000f8e00ff */
[----:B------:R-:W2:Y:S04]  /*2fb0*/  SYNCS.PHASECHK.TRANS64.TRYWAIT P0, [UR4+0xa0], R5 ;  /* 0x0000a005ff0075a7 */ /* 0x000ea80008001104 */
[----:B------:R-:W-:Y:S01]  /*2fc0*/  PRMT R6, R3, 0x654, R6 ;  /* 0x0000065403067816 */ /* 0x000fe20000000006 */
[----:B-12---:R-:W-:Y:S06]  /*2fd0*/  @!P0 BRA `(.L_x_54) ;  /* 0x0000005400148947 */ /* 0x006fec0003800000 */
.L_x_152:
[----:B------:R-:W-:Y:S01]  /*2fe0*/  ULEA UR8, UR5, UR6, 0x4 ;  /* 0x0000000605087291 */ /* 0x000fe2000f8e20ff */
[----:B------:R-:W-:Y:S01]  /*2ff0*/  SEL R2, R6, R2, !P2 ;  /* 0x0000000206027207 */ /* 0x000fe20005000000 */
[----:B------:R-:W-:Y:S01]  /*3000*/  UIADD3 UR9, UPT, UPT, UR4, 0x90, URZ ;  /* 0x0000009004097890 */ /* 0x000fe2000fffe0ff */
[----:B-1----:R-:W-:Y:S01]  /*3010*/  LEA R0, R11, UR6, 0x3 ;  /* 0x000000060b007c11 */ /* 0x002fe2000f8e18ff */
[----:B------:R-:W-:Y:S01]  /*3020*/  UIADD3 UR8, UPT, UPT, UR8, 0x120, URZ ;  /* 0x0000012008087890 */ /* 0x000fe2000fffe0ff */
[----:B------:R1:W-:Y:S01]  /*3030*/  @!P2 SYNCS.ARRIVE.TRANS64.RED RZ, [R2+URZ], R4 ;  /* 0x0000000402ffa9a7 */ /* 0x0003e200080004ff */
[----:B------:R-:W-:Y:S01]  /*3040*/  UIADD3 UR4, UPT, UPT, UR5, 0x1, URZ ;  /* 0x0000000105047890 */ /* 0x000fe2000fffe0ff */
[----:B------:R-:W-:-:S03]  /*3050*/  VIADD R8, R8, 0x1 ;  /* 0x0000000108087836 */ /* 0x000fc60000000000 */
[----:B------:R-:W-:Y:S02]  /*3060*/  UISETP.NE.AND UP0, UPT, UR4, 0x2, UPT ;  /* 0x000000020400788c */ /* 0x000fe4000bf05270 */
[----:B------:R-:W-:Y:S01]  /*3070*/  ISETP.NE.AND P0, PT, R8, 0x2, PT ;  /* 0x000000020800780c */ /* 0x000fe20003f05270 */
[----:B------:R-:W-:Y:S06]  /*3080*/  UGETNEXTWORKID.BROADCAST [UR8], [UR9] ;  /* 0x00000000080073ca */ /* 0x000fec0008000100 */
[----:B------:R-:W-:Y:S02]  /*3090*/  USEL UR7, URZ, 0x1, UP0 ;  /* 0x00000001ff077887 */ /* 0x000fe40008000000 */
[----:B------:R-:W-:-:S04]  /*30a0*/  USEL UR5, UR4, URZ, UP0 ;  /* 0x000000ff04057287 */ /* 0x000fc80008000000 */
[----:B------:R-:W-:Y:S02]  /*30b0*/  LOP3.LUT R12, R12, UR7, RZ, 0x3c, !PT ;  /* 0x000000070c0c7c12 */ /* 0x000fe4000f8e3cff */
[----:B-1----:R-:W-:-:S04]  /*30c0*/  SHF.L.U32 R4, R10, 0x1f, RZ ;  /* 0x0000001f0a047819 */ /* 0x002fc800000006ff */
[----:B------:R-:W1:Y:S02]  /*30d0*/  SYNCS.PHASECHK.TRANS64.TRYWAIT P1, [R0+URZ+0x90], R4 ;  /* 0x00009004000075a7 */ /* 0x000e6400080211ff */
[----:B-1----:R-:W-:Y:S05]  /*30e0*/  @!P1 BRA `(.L_x_55) ;  /* 0x0000005000e89947 */ /* 0x002fea0003800000 */
.L_x_153:
[C---:B-1----:R-:W-:Y:S01]  /*30f0*/  LEA R4, R11.reuse, UR6, 0x4 ;  /* 0x000000060b047c11 */ /* 0x042fe2000f8e20ff */
[----:B------:R-:W-:Y:S01]  /*3100*/  VIADD R0, R0, 0xa0 ;  /* 0x000000a000007836 */ /* 0x000fe20000000000 */
[----:B------:R-:W-:Y:S01]  /*3110*/  SEL R8, R8, RZ, P0 ;  /* 0x000000ff08087207 */ /* 0x000fe20000000000 */
[----:B------:R-:W-:-:S03]  /*3120*/  VIADD R11, R11, 0x1 ;  /* 0x000000010b0b7836 */ /* 0x000fc60000000000 */
[----:B------:R-:W1:Y:S01]  /*3130*/  LDS.128 R4, [R4+0x120] ;  /* 0x0001200004047984 */ /* 0x000e620000000c00 */
[----:B------:R-:W-:Y:S02]  /*3140*/  PRMT R0, RZ, 0x654, R0 ;  /* 0x00000654ff007816 */ /* 0x000fe40000000000 */
[C---:B------:R-:W-:Y:S01]  /*3150*/  ISETP.NE.AND P1, PT, R11.reuse, 0x2, PT ;  /* 0x000000020b00780c */ /* 0x040fe20003f25270 */
[----:B------:R-:W-:Y:S01]  /*3160*/  @!PT LDS RZ, [RZ] ;  /* 0x00000000fffff984 */ /* 0x000fe20000000800 */
[----:B------:R-:W-:Y:S01]  /*3170*/  @!PT LDS RZ, [RZ] ;  /* 0x00000000fffff984 */ /* 0x000fe20000000800 */
[----:B------:R-:W-:Y:S01]  /*3180*/  @!PT LDS RZ, [RZ] ;  /* 0x00000000fffff984 */ /* 0x000fe20000000800 */
[----:B------:R-:W-:Y:S01]  /*3190*/  @!PT LDS RZ, [RZ] ;  /* 0x00000000fffff984 */ /* 0x000fe20000000800 */
[----:B------:R2:W-:Y:S06]  /*31a0*/  MEMBAR.ALL.CTA ;  /* 0x0000000000007992 */ /* 0x0005ec0000008000 */
[----:B--2---:R-:W2:Y:S01]  /*31b0*/  FENCE.VIEW.ASYNC.S ;  /* 0x00000000000073c6 */ /* 0x004ea20000000000 */
[----:B------:R-:W-:Y:S01]  /*31c0*/  SEL R11, R11, RZ, P1 ;  /* 0x000000ff0b0b7207 */ /* 0x000fe20000800000 */
[----:B--2---:R2:W-:Y:S01]  /*31d0*/  SYNCS.ARRIVE.TRANS64.RED.A1T0 RZ, [R0+URZ], RZ ;  /* 0x000000ff00ff79a7 */ /* 0x0045e200081004ff */
[----:B-1----:R-:W-:-:S02]  /*31e0*/  LOP3.LUT P3, RZ, R6, 0x1, RZ, 0xc0, !PT ;  /* 0x0000000106ff7812 */ /* 0x002fc4000786c0ff */
[----:B------:R-:W-:-:S04]  /*31f0*/  SEL R4, RZ, 0x1, P1 ;  /* 0x00000001ff047807 */ /* 0x000fc80000800000 */
[----:B------:R-:W-:Y:S02]  /*3200*/  LOP3.LUT R10, R10, R4, RZ, 0x3c, !PT ;  /* 0x000000040a0a7212 */ /* 0x000fe400078e3cff */
[----:B--2---:R-:W-:-:S04]  /*3210*/  SEL R0, RZ, 0x1, P0 ;  /* 0x00000001ff007807 */ /* 0x004fc80000000000 */
[----:B------:R-:W-:Y:S01]  /*3220*/  LOP3.LUT R9, R9, R0, RZ, 0x3c, !PT ;  /* 0x0000000009097212 */ /* 0x000fe200078e3cff */
[----:B------:R-:W-:Y:S06]  /*3230*/  @P3 BRA `(.L_x_56) ;  /* 0xfffffffc002c3947 */ /* 0x000fec000383ffff */
[----:B------:R-:W-:Y:S01]  /*3240*/  ULEA UR4, UR5, UR6, 0x3 ;  /* 0x0000000605047291 */ /* 0x000fe2000f8e18ff */
[----:B------:R-:W-:-:S08]  /*3250*/  SHF.L.U32 R2, R12, 0x1f, RZ ;  /* 0x0000001f0c027819 */ /* 0x000fd000000006ff */
[----:B------:R-:W1:Y:S02]  /*3260*/  SYNCS.PHASECHK.TRANS64 P0, [UR4+0xa0], R2 ;  /* 0x0000a002ff0075a7 */ /* 0x000e640008001004 */
[----:B-1----:R-:W-:Y:S05]  /*3270*/  @P0 BRA `(.L_x_57) ;  /* 0x0000000000080947 */ /* 0x002fea0003800000 */
[----:B------:R-:W1:Y:S02]  /*3280*/  SYNCS.PHASECHK.TRANS64.TRYWAIT P0, [UR4+0xa0], R2 ;  /* 0x0000a002ff0075a7 */ /* 0x000e640008001104 */
[----:B-1----:R-:W-:Y:S05]  /*3290*/  @!P0 BRA `(.L_x_58) ;  /* 0x0000005000908947 */ /* 0x002fea0003800000 */
.L_x_57:
[----:B------:R-:W-:-:S04]  /*32a0*/  UIADD3 UR7, UPT, UPT, UR5, 0x1, URZ ;  /* 0x0000000105077890 */ /* 0x000fc8000fffe0ff */
[----:B------:R-:W-:-:S04]  /*32b0*/  UISETP.NE.AND UP0, UPT, UR7, 0x2, UPT ;  /* 0x000000020700788c */ /* 0x000fc8000bf05270 */
[----:B------:R-:W-:Y:S02]  /*32c0*/  USEL UR8, URZ, 0x1, UP0 ;  /* 0x00000001ff087887 */ /* 0x000fe40008000000 */
[----:B------:R-:W-:-:S04]  /*32d0*/  USEL UR7, UR7, URZ, UP0 ;  /* 0x000000ff07077287 */ /* 0x000fc80008000000 */
[----:B------:R-:W-:Y:S01]  /*32e0*/  ULEA UR7, UR7, UR6, 0x3 ;  /* 0x0000000607077291 */ /* 0x000fe2000f8e18ff */
[----:B-1----:R-:W-:-:S04]  /*32f0*/  LOP3.LUT R2, R12, UR8, RZ, 0x3c, !PT ;  /* 0x000000080c027c12 */ /* 0x002fc8000f8e3cff */
[----:B------:R-:W-:-:S04]  /*3300*/  SHF.L.U32 R0, R2, 0x1f, RZ ;  /* 0x0000001f02007819 */ /* 0x000fc800000006ff */
[----:B------:R-:W1:Y:S02]  /*3310*/  SYNCS.PHASECHK.TRANS64 P0, [UR7+0xa0], R0 ;  /* 0x0000a000ff0075a7 */ /* 0x000e640008001007 */
[----:B-1----:R-:W-:Y:S05]  /*3320*/  @P0 EXIT ;  /* 0x000000000000094d */ /* 0x002fea0003800000 */
[----:B------:R-:W-:Y:S02]  /*3330*/  SHF.L.U32 R2, R2, 0x1f, RZ ;  /* 0x0000001f02027819 */ /* 0x000fe400000006ff */
[----:B------:R-:W-:-:S07]  /*3340*/  MOV R0, UR7 ;  /* 0x0000000700007c02 */ /* 0x000fce0008000f00 */
.L_x_59:
[----:B-1----:R1:W2:Y:S02]  /*3350*/  SYNCS.PHASECHK.TRANS64.TRYWAIT P0, [R0+URZ+0xa0], R2 ;  /* 0x0000a002000075a7 */ /* 0x0022a400080011ff */
[----:B--2---:R-:W-:Y:S05]  /*3360*/  @!P0 NANOSLEEP.SYNCS 0x989680 ;  /* 0x009896800000895d */ /* 0x004fea0003900000 */
[----:B------:R-:W2:Y:S02]  /*3370*/  @!P0 SYNCS.PHASECHK.TRANS64 P0, [R0+URZ+0xa0], R2 ;  /* 0x0000a002000085a7 */ /* 0x000ea400080010ff */
[----:B--2---:R-:W-:Y:S05]  /*3380*/  @P0 EXIT ;  /* 0x000000000000094d */ /* 0x004fea0003800000 */
[----:B------:R-:W-:Y:S05]  /*3390*/  BRA `(.L_x_59) ;  /* 0xfffffffc00ec7947 */ /* 0x000fea000383ffff */
.L_x_52:
[----:B------:R-:W-:Y:S05]  /*33a0*/  BRA.U UP4, `(.L_x_60) ;  /* 0x0000001504487547 */ /* 0x000fea000b800000 */
[----:B------:R-:W-:Y:S01]  /*33b0*/  UMOV UR4, 0x40 ;  /* 0x0000004000047882 */ /* 0x000fe20000000000 */
[----:B------:R-:W-:Y:S01]  /*33c0*/  NOP ;  /* 0x0000000000007918 */ /* 0x000fe20000000000 */
[----:B------:R-:W-:Y:S01]  /*33d0*/  ULEA UR5, UR55, UR4, 0x18 ;  /* 0x0000000437057291 */ /* 0x000fe2000f8ec0ff */
[----:B------:R-:W-:Y:S02]  /*33e0*/  UMOV UR6, 0x400 ;  /* 0x0000040000067882 */ /* 0x000fe40000000000 */
[----:B------:R-:W-:-:S06]  /*33f0*/  ULEA UR6, UR55, UR6, 0x18 ;  /* 0x0000000637067291 */ /* 0x000fcc000f8ec0ff */
[----:B------:R-:W1:Y:S02]  /*3400*/  LDS.U8 R3, [UR5+0x1c] ;  /* 0x00001c05ff037984 */ /* 0x000e640008000000 */
[----:B-1----:R-:W-:-:S13]  /*3410*/  ISETP.NE.AND P0, PT, R3, RZ, PT ;  /* 0x000000ff0300720c */ /* 0x002fda0003f05270 */
[----:B------:R-:W-:Y:S05]  /*3420*/  @P0 BRA `(.L_x_61) ;  /* 0x0000000400080947 */ /* 0x000fea0003800000 */
[----:B------:R-:W-:Y:S02]  /*3430*/  UISETP.NE.U32.AND UP1, UPT, UR68, 0x1, UPT ;  /* 0x000000014400788c */ /* 0x000fe4000bf25070 */
[----:B------:R-:W-:-:S07]  /*3440*/  UIADD3 UR7, UPT, UPT, UR5, 0x8, URZ ;  /* 0x0000000805077890 */ /* 0x000fce000fffe0ff */
[----:B------:R-:W-:Y:S05]  /*3450*/  BRA.U !UP1, `(.L_x_62) ;  /* 0x00000001099c7547 */ /* 0x000fea000b800000 */
[----:B------:R-:W-:Y:S01]  /*3460*/  ELECT P0, URZ, PT ;  /* 0x0000000000ff782f */ /* 0x000fe20003800000 */
[----:B------:R-:W-:-:S12]  /*3470*/  BSSY B0, `(.L_x_62) ;  /* 0x0000025000007945 */ /* 0x000fd80003800000 */
[----:B------:R-:W-:Y:S05]  /*3480*/  @!P0 BRA `(.L_x_63) ;  /* 0x00000000008c8947 */ /* 0x000fea0003800000 */
[----:B------:R-:W-:-:S05]  /*3490*/  UMOV UR4, 0x10 ;  /* 0x0000001000047882 */ /* 0x000fca0000000000 */
[----:B------:R-:W-:Y:S04]  /*34a0*/  DEPBAR.LE SB1, 0x36 ;  /* 0x00009d800000791a */ /* 0x000fe80000000000 */
[----:B------:R-:W1:Y:S02]  /*34b0*/  UTCATOMSWS.2CTA.FIND_AND_SET.ALIGN UP0, UR4, UR4 ;  /* 0x00000004000475e3 */ /* 0x000e640008200800 */
[----:B-1----:R-:W-:Y:S01]  /*34c0*/  MOV R10, UR4 ;  /* 0x00000004000a7c02 */ /* 0x002fe20008000f00 */
[----:B------:R-:W-:Y:S06]  /*34d0*/  BRA.U UP0, `(.L_x_64) ;  /* 0x0000000100187547 */ /* 0x000fec000b800000 */
.L_x_65:
[----:B------:R-:W-:Y:S05]  /*34e0*/  NANOSLEEP 0x64 ;  /* 0x000000640000795d */ /* 0x000fea0003800000 */
[----:B------:R-:W-:-:S05]  /*34f0*/  UMOV UR4, 0x10 ;  /* 0x0000001000047882 */ /* 0x000fca0000000000 */
[----:B------:R-:W-:Y:S04]  /*3500*/  DEPBAR.LE SB1, 0x36 ;  /* 0x00009d800000791a */ /* 0x000fe80000000000 */
[----:B------:R-:W1:Y:S02]  /*3510*/  UTCATOMSWS.2CTA.FIND_AND_SET.ALIGN UP0, UR4, UR4 ;  /* 0x00000004000475e3 */ /* 0x000e640008200800 */
[----:B-1----:R-:W-:Y:S01]  /*3520*/  MOV R10, UR4 ;  /* 0x00000004000a7c02 */ /* 0x002fe20008000f00 */
[----:B------:R-:W-:Y:S05]  /*3530*/  BRA.U !UP0, `(.L_x_65) ;  /* 0xfffffffd08e87547 */ /* 0x000fea000b83ffff */
.L_x_64:
[----:B------:R-:W1:Y:S01]  /*3540*/  LDS R6, [UR5+0x10] ;  /* 0x00001005ff067984 */ /* 0x000e620008000800 */
[----:B------:R-:W-:Y:S01]  /*3550*/  IMAD.U32 R3, RZ, RZ, UR6 ;  /* 0x00000006ff037e24 */ /* 0x000fe2000f8e00ff */
[----:B------:R-:W-:-:S03]  /*3560*/  MOV R4, UR69 ;  /* 0x0000004500047c02 */ /* 0x000fc60008000f00 */
[----:B------:R-:W-:Y:S01]  /*3570*/  VIADD R3, R3, 0x140 ;  /* 0x0000014003037836 */ /* 0x000fe20000000000 */
[----:B-1----:R-:W-:-:S04]  /*3580*/  SHF.L.U32 R6, R6, 0x1f, RZ ;  /* 0x0000001f06067819 */ /* 0x002fc800000006ff */
[----:B------:R-:W1:Y:S02]  /*3590*/  SYNCS.PHASECHK.TRANS64.TRYWAIT P0, [UR5+0x8], R6 ;  /* 0x00000806ff0075a7 */ /* 0x000e640008001105 */
[----:B-1----:R-:W-:Y:S05]  /*35a0*/  @P0 BRA `(.L_x_66) ;  /* 0x0000000000080947 */ /* 0x002fea0003800000 */
[----:B------:R-:W1:Y:S02]  /*35b0*/  SYNCS.PHASECHK.TRANS64.TRYWAIT P0, [UR5+0x8], R6 ;  /* 0x00000806ff0075a7 */ /* 0x000e640008001105 */
[----:B-1----:R-:W-:Y:S05]  /*35c0*/  @!P0 BRA `(.L_x_67) ;  /* 0x0000004c00dc8947 */ /* 0x002fea0003800000 */
.L_x_66:
[----:B------:R-:W-:Y:S01]  /*35d0*/  PRMT R4, R4, 0x654, R3 ;  /* 0x0000065404047816 */ /* 0x000fe20000000003 */
[----:B------:R-:W-:Y:S01]  /*35e0*/  HFMA2 R3, -RZ, RZ, 0, 5.9604644775390625e-08 ;  /* 0x00000001ff037431 */ /* 0x000fe200000001ff */
[----:B------:R-:W-:Y:S01]  /*35f0*/  UPRMT UR4, UR69, 0x654, UR7 ;  /* 0x0000065445047896 */ /* 0x000fe20008000007 */
[----:B------:R-:W-:Y:S02]  /*3600*/  IMAD.MOV.U32 R8, RZ, RZ, 0xffff ;  /* 0x0000ffffff087424 */ /* 0x000fe400078e00ff */
[----:B-1----:R-:W-:Y:S02]  /*3610*/  IMAD.MOV.U32 R6, RZ, RZ, 0x4 ;  /* 0x00000004ff067424 */ /* 0x002fe400078e00ff */
[----:B------:R-:W-:Y:S01]  /*3620*/  IMAD.SHL.U32 R9, R10, 0x20, RZ ;  /* 0x000000200a097824 */ /* 0x000fe200078e00ff */
[----:B------:R-:W-:Y:S02]  /*3630*/  MOV R5, UR4 ;  /* 0x0000000400057c02 */ /* 0x000fe40008000f00 */
[-C--:B------:R-:W-:Y:S01]  /*3640*/  SHF.L.U32 R8, R8, R10.reuse, RZ ;  /* 0x0000000a08087219 */ /* 0x080fe200000006ff */
[----:B------:R1:W-:Y:S01]  /*3650*/  SYNCS.ARRIVE.TRANS64.RED RZ, [UR4], R6 ;  /* 0x00000006ffff79a7 */ /* 0x0003e20008000404 */
[----:B------:R-:W-:Y:S01]  /*3660*/  SHF.L.U32 R7, R3, R10, RZ ;  /* 0x0000000a03077219 */ /* 0x000fe200000006ff */
[----:B------:R1:W-:Y:S04]  /*3670*/  STS [UR6+0x140], R9 ;  /* 0x00014009ff007988 */ /* 0x0003e80008000806 */
[----:B------:R1:W-:Y:S04]  /*3680*/  STAS [R4.64], R10 ;  /* 0x0000000a04007dbd */ /* 0x0003e8000c0008ff */
[----:B------:R1:W-:Y:S04]  /*3690*/  ATOMS.OR RZ, [UR5+0x14], R8 ;  /* 0x00001408ffff798c */ /* 0x0003e8000b000005 */
[----:B------:R1:W-:Y:S04]  /*36a0*/  ATOMS.OR RZ, [UR5+0x18], R7 ;  /* 0x00001807ffff798c */ /* 0x0003e8000b000005 */
[----:B------:R1:W-:Y:S02]  /*36b0*/  ATOMS.XOR RZ, [UR5+0x10], R3 ;  /* 0x00001003ffff798c */ /* 0x0003e4000b800005 */
.L_x_63:
[----:B------:R-:W-:Y:S05]  /*36c0*/  BSYNC B0 ;  /* 0x0000000000007941 */ /* 0x000fea0003800000 */
.L_x_62:
[----:B------:R-:W-:Y:S05]  /*36d0*/  BRA.U UP1, `(.L_x_68) ;  /* 0x00000001016c7547 */ /* 0x000fea000b800000 */
[----:B------:R-:W-:-:S03]  /*36e0*/  UMOV UR4, 0xffffffff ;  /* 0xffffffff00047882 */ /* 0x000fc60000000000 */
[----:B------:R-:W-:Y:S05]  /*36f0*/  BRA.DIV UR4, `(.L_x_69) ;  /* 0x0000004e04a87947 */ /* 0x000fea000b800000 */
[----:B------:R-:W-:-:S13]  /*3700*/  ELECT P6, URZ, PT ;  /* 0x0000000000ff782f */ /* 0x000fda00038c0000 */
.L_x_157:
[----:B------:R-:W-:Y:S05]  /*3710*/  @!P6 BRA `(.L_x_68) ;  /* 0x00000000005ce947 */ /* 0x000fea0003800000 */
[----:B-1----:R-:W1:Y:S02]  /*3720*/  LDS R4, [UR5+0x10] ;  /* 0x00001005ff047984 */ /* 0x002e640008000800 */
[----:B-1----:R-:W-:-:S04]  /*3730*/  SHF.L.U32 R4, R4, 0x1f, RZ ;  /* 0x0000001f04047819 */ /* 0x002fc800000006ff */
[----:B------:R-:W1:Y:S02]  /*3740*/  SYNCS.PHASECHK.TRANS64.TRYWAIT P0, [UR5+0x8], R4 ;  /* 0x00000804ff0075a7 */ /* 0x000e640008001105 */
[----:B-1----:R-:W-:Y:S05]  /*3750*/  @P0 BRA `(.L_x_70) ;  /* 0x0000000000080947 */ /* 0x002fea0003800000 */
[----:B------:R-:W1:Y:S02]  /*3760*/  SYNCS.PHASECHK.TRANS64.TRYWAIT P0, [UR5+0x8], R4 ;  /* 0x00000804ff0075a7 */ /* 0x000e640008001105 */
[----:B-1----:R-:W-:Y:S05]  /*3770*/  @!P0 BRA `(.L_x_71) ;  /* 0x0000004c00a88947 */ /* 0x002fea0003800000 */
.L_x_70:
[----:B------:R-:W2:Y:S01]  /*3780*/  LDS R6, [UR6+0x140] ;  /* 0x00014006ff067984 */ /* 0x000ea20008000800 */
[----:B-1----:R-:W-:Y:S02]  /*3790*/  HFMA2 R3, -RZ, RZ, 0, 5.9604644775390625e-08 ;  /* 0x00000001ff037431 */ /* 0x002fe400000001ff */
[----:B------:R-:W-:Y:S01]  /*37a0*/  IMAD.MOV.U32 R4, RZ, RZ, 0xffff ;  /* 0x0000ffffff047424 */ /* 0x000fe200078e00ff */
[----:B------:R-:W-:Y:S01]  /*37b0*/  UPRMT UR4, UR69, 0x654, UR7 ;  /* 0x0000065445047896 */ /* 0x000fe20008000007 */
[----:B--2---:R-:W-:-:S03]  /*37c0*/  IMAD.SHL.U32 R5, R6, 0x20, RZ ;  /* 0x0000002006057824 */ /* 0x004fc600078e00ff */
[-C--:B------:R-:W-:Y:S02]  /*37d0*/  SHF.L.U32 R4, R4, R6.reuse, RZ ;  /* 0x0000000604047219 */ /* 0x080fe400000006ff */
[----:B------:R-:W-:Y:S01]  /*37e0*/  SHF.L.U32 R6, R3, R6, RZ ;  /* 0x0000000603067219 */ /* 0x000fe200000006ff */
[----:B------:R2:W-:Y:S04]  /*37f0*/  STS [UR6+0x140], R5 ;  /* 0x00014005ff007988 */ /* 0x0005e80008000806 */
[----:B------:R2:W-:Y:S04]  /*3800*/  ATOMS.OR RZ, [UR5+0x14], R4 ;  /* 0x00001404ffff798c */ /* 0x0005e8000b000005 */
[----:B------:R2:W-:Y:S01]  /*3810*/  ATOMS.OR RZ, [UR5+0x18], R6 ;  /* 0x00001806ffff798c */ /* 0x0005e2000b000005 */
[----:B------:R-:W-:Y:S03]  /*3820*/  SYNCS.ARRIVE.TRANS64.RED.A1T0 RZ, [UR4], RZ ;  /* 0x000000ffffff79a7 */ /* 0x000fe60008100404 */
[----:B------:R2:W-:Y:S01]  /*3830*/  ATOMS.XOR RZ, [UR5+0x10], R3 ;  /* 0x00001003ffff798c */ /* 0x0005e2000b800005 */
[----:B------:R-:W-:Y:S05]  /*3840*/  BRA `(.L_x_68) ;  /* 0x0000000000107947 */ /* 0x000fea0003800000 */
.L_x_61:
[----:B------:R-:W-:Y:S02]  /*3850*/  MOV R3, 0xffffffff ;  /* 0xffffffff00037802 */ /* 0x000fe40000000f00 */
[----:B------:R-:W-:-:S03]  /*3860*/  MOV R4, 0x3890 ;  /* 0x0000389000047802 */ /* 0x000fc60000000f00 */
[----:B------:R1:W-:Y:S04]  /*3870*/  STS [UR6+0x140], R3 ;  /* 0x00014003ff007988 */ /* 0x0003e80008000806 */
[----:B-1---5:R-:W-:Y:S05]  /*3880*/  CALL.REL.NOINC `($__internal_1_$__cuda_sm10x_tcgen05_guardrail_trap_phase_invalid_during_alloc) ;  /* 0x0000005400087944 */ /* 0x022fea0003c00000 */
.L_x_68:
[----:B------:R-:W-:Y:S05]  /*3890*/  WARPSYNC.ALL ;  /* 0x0000000000007948 */ /* 0x000fea0003800000 */
[----:B------:R-:W3:Y:S01]  /*38a0*/  S2UR UR4, SR_CgaCtaId ;  /* 0x00000000000479c3 */ /* 0x000ee20000008800 */
[----:B------:R-:W-:Y:S01]  /*38b0*/  UMOV UR41, 0x400 ;  /* 0x0000040000297882 */ /* 0x000fe20000000000 */
[----:B------:R-:W-:-:S06]  /*38c0*/  NOP ;  /* 0x0000000000007918 */ /* 0x000fcc0000000000 */
[----:B------:R-:W-:Y:S06]  /*38d0*/  BAR.ARV 0x6, 0xa0 ;  /* 0x0182800000007b1d */ /* 0x000fec0000002000 */
[----:B------:R-:W4:Y:S01]  /*38e0*/  LDCU UR6, c[0x0][0x38c] ;  /* 0x00007180ff0677ac */ /* 0x000f220008000800 */
[----:B------:R-:W-:Y:S01]  /*38f0*/  LOP3.LUT R0, R0, 0xffff, RZ, 0xc0, !PT ;  /* 0x0000ffff00007812 */ /* 0x000fe200078ec0ff */
[----:B-1----:R-:W-:Y:S01]  /*3900*/  IMAD.MOV.U32 R9, RZ, RZ, 0x1 ;  /* 0x00000001ff097424 */ /* 0x002fe200078e00ff */
[----:B------:R-:W-:Y:S01]  /*3910*/  LOP3.LUT R2, R2, 0xffff, RZ, 0xc0, !PT ;  /* 0x0000ffff02027812 */ /* 0x000fe200078ec0ff */
[----:B------:R-:W-:Y:S01]  /*3920*/  IMAD.MOV.U32 R8, RZ, RZ, RZ ;  /* 0x000000ffff087224 */ /* 0x000fe200078e00ff */
[----:B------:R-:W-:Y:S01]  /*3930*/  R2UR UR65, R0 ;  /* 0x00000000004172ca */ /* 0x000fe200000e0000 */
[----:B------:R-:W-:Y:S01]  /*3940*/  UMOV UR47, URZ ;  /* 0x000000ff002f7c82 */ /* 0x000fe20008000000 */
[----:B------:R-:W-:Y:S01]  /*3950*/  R2UR UR43, R2 ;  /* 0x00000000022b72ca */ /* 0x000fe200000e0000 */
[----:B------:R-:W-:Y:S01]  /*3960*/  UMOV UR38, URZ ;  /* 0x000000ff00267c82 */ /* 0x000fe20008000000 */
[----:B------:R-:W-:Y:S01]  /*3970*/  UMOV UR37, URZ ;  /* 0x000000ff00257c82 */ /* 0x000fe20008000000 */
[----:B---3--:R-:W-:-:S02]  /*3980*/  ULEA UR41, UR4, UR41, 0x18 ;  /* 0x0000002904297291 */ /* 0x008fc4000f8ec0ff */
[----:B------:R-:W-:Y:S02]  /*3990*/  UISETP.NE.AND UP3, UPT, UR68, URZ, UPT ;  /* 0x000000ff4400728c */ /* 0x000fe4000bf65270 */
[----:B------:R-:W-:Y:S02]  /*39a0*/  UIADD3 UR5, UPT, UPT, UR41, 0x3300, URZ ;  /* 0x0000330029057890 */ /* 0x000fe4000fffe0ff */
[----:B------:R-:W-:Y:S02]  /*39b0*/  UIADD3 UR4, UPT, UPT, UR41, 0x17300, URZ ;  /* 0x0001730029047890 */ /* 0x000fe4000fffe0ff */
[----:B----4-:R-:W-:Y:S01]  /*39c0*/  UIADD3 UR6, UPT, UPT, UR6, 0x7f, URZ ;  /* 0x0000007f06067890 */ /* 0x010fe2000fffe0ff */
[----:B--2---:R-:W1:Y:S01]  /*39d0*/  LDS R3, [UR41+0x140] ;  /* 0x00014029ff037984 */ /* 0x004e620008000800 */
[----:B------:R-:W-:Y:S02]  /*39e0*/  USHF.R.U32.HI UR5, URZ, 0x4, UR5 ;  /* 0x00000004ff057899 */ /* 0x000fe40008011605 */
[----:B------:R-:W-:-:S02]  /*39f0*/  USHF.R.S32.HI UR64, URZ, 0x1f, UR6 ;  /* 0x0000001fff407899 */ /* 0x000fc40008011406 */
[----:B------:R-:W-:Y:S02]  /*3a00*/  USHF.R.U32.HI UR4, URZ, 0x4, UR4 ;  /* 0x00000004ff047899 */ /* 0x000fe40008011604 */
[----:B------:R-:W-:Y:S02]  /*3a10*/  ULEA.HI UR64, UR64, UR6, URZ, 0x7 ;  /* 0x0000000640407291 */ /* 0x000fe4000f8f38ff */
[----:B------:R-:W-:Y:S02]  /*3a20*/  ULOP3.LUT UR5, UR5, 0x3fff, URZ, 0xc0, !UPT ;  /* 0x00003fff05057892 */ /* 0x000fe4000f8ec0ff */
[----:B------:R-:W-:Y:S02]  /*3a30*/  USHF.R.S32.HI UR64, URZ, 0x7, UR64 ;  /* 0x00000007ff407899 */ /* 0x000fe40008011440 */
[----:B------:R-:W-:Y:S02]  /*3a40*/  ULOP3.LUT UR45, UR4, 0x3fff, URZ, 0xc0, !UPT ;  /* 0x00003fff042d7892 */ /* 0x000fe4000f8ec0ff */
[----:B------:R-:W-:Y:S01]  /*3a50*/  UISETP.LT.AND UP0, UPT, UR64, 0x1, UPT ;  /* 0x000000014000788c */ /* 0x000fe2000bf01270 */
[----:B------:R-:W-:Y:S01]  /*3a60*/  UMOV UR62, 0x0 ;  /* 0x00000000003e7882 */ /* 0x000fe20000000000 */
        /* <DEDUP_REMOVED lines=9> */
[----:B------:R-:W-:-:S02]  /*3b00*/  ULOP3.LUT UR44, UR5, 0x10000, URZ, 0xfc, !UPT ;  /* 0x00010000052c7892 */ /* 0x000fc4000f8efcff */
[----:B------:R-:W-:Y:S02]  /*3b10*/  ULOP3.LUT UR45, UR45, 0x10000, URZ, 0xfc, !UPT ;  /* 0x000100002d2d7892 */ /* 0x000fe4000f8efcff */
[----:B------:R-:W-:Y:S01]  /*3b20*/  USEL UR66, UR64, 0x1, !UP0 ;  /* 0x0000000140427887 */ /* 0x000fe2000c000000 */
[----:B------:R-:W-:Y:S01]  /*3b30*/  UMOV UR52, 0x0 ;  /* 0x0000000000347882 */ /* 0x000fe20000000000 */
[----:B------:R-:W-:Y:S01]  /*3b40*/  UMOV UR53, 0x8100010 ;  /* 0x0810001000357882 */ /* 0x000fe20000000000 */
[----:B------:R-:W-:Y:S01]  /*3b50*/  UMOV UR50, 0x0 ;  /* 0x0000000000327882 */ /* 0x000fe20000000000 */
[----:B------:R-:W-:Y:S01]  /*3b60*/  UMOV UR51, 0x8100010 ;  /* 0x0810001000337882 */ /* 0x000fe20000000000 */
[----:B------:R-:W-:Y:S01]  /*3b70*/  UMOV UR48, 0x0 ;  /* 0x0000000000307882 */ /* 0x000fe20000000000 */
[----:B------:R-:W-:Y:S01]  /*3b80*/  UMOV UR49, 0x8100010 ;  /* 0x0810001000317882 */ /* 0x000fe20000000000 */
[----:B-1----:R-:W-:Y:S02]  /*3b90*/  R2UR UR67, R3 ;  /* 0x00000000034372ca */ /* 0x002fe400000e0000 */
[----:B------:R-:W-:-:S13]  /*3ba0*/  CS2R R2, SRZ ;  /* 0x0000000000027805 */ /* 0x000fda000001ff00 */
.L_x_79:
[C---:B------:R-:W-:Y:S02]  /*3bb0*/  LEA R0, R8.reuse, UR41, 0x3 ;  /* 0x0000002908007c11 */ /* 0x040fe4000f8e18ff */
[----:B------:R-:W-:Y:S02]  /*3bc0*/  SHF.L.U32 R4, R3, 0x1f, RZ ;  /* 0x0000001f03047819 */ /* 0x000fe400000006ff */
[----:B------:R-:W-:Y:S02]  /*3bd0*/  LEA R5, R8, UR41, 0x4 ;  /* 0x0000002908057c11 */ /* 0x000fe4000f8e20ff */
[----:B------:R-:W1:Y:S02]  /*3be0*/  SYNCS.PHASECHK.TRANS64.TRYWAIT P0, [R0+URZ+0x90], R4 ;  /* 0x00009004000075a7 */ /* 0x000e6400080011ff */
[----:B-1-3--:R-:W-:Y:S05]  /*3bf0*/  @!P0 BRA `(.L_x_72) ;  /* 0x0000004800a08947 */ /* 0x00afea0003800000 */
.L_x_158:
[----:B-1----:R-:W1:Y:S01]  /*3c00*/  LDS.128 R4, [R5+0x120] ;  /* 0x0001200005047984 */ /* 0x002e620000000c00 */
[----:B------:R-:W-:Y:S02]  /*3c10*/  VIADD R0, R0, 0xa0 ;  /* 0x000000a000007836 */ /* 0x000fe40000000000 */
[----:B------:R-:W-:Y:S01]  /*3c20*/  VIADD R8, R8, 0x1 ;  /* 0x0000000108087836 */ /* 0x000fe20000000000 */
[----:B------:R-:W-:Y:S01]  /*3c30*/  @!PT LDS RZ, [RZ] ;  /* 0x00000000fffff984 */ /* 0x000fe20000000800 */
[----:B------:R-:W-:Y:S01]  /*3c40*/  @!PT LDS RZ, [RZ] ;  /* 0x00000000fffff984 */ /* 0x000fe20000000800 */
[----:B------:R-:W-:Y:S01]  /*3c50*/  @!PT LDS RZ, [RZ] ;  /* 0x00000000fffff984 */ /* 0x000fe20000000800 */
[----:B------:R-:W-:Y:S01]  /*3c60*/  @!PT LDS RZ, [RZ] ;  /* 0x00000000fffff984 */ /* 0x000fe20000000800 */
[----:B------:R2:W-:Y:S06]  /*3c70*/  MEMBAR.ALL.CTA ;  /* 0x0000000000007992 */ /* 0x0005ec0000008000 */
[----:B--2---:R-:W2:Y:S01]  /*3c80*/  FENCE.VIEW.ASYNC.S ;  /* 0x00000000000073c6 */ /* 0x004ea20000000000 */
[----:B------:R-:W-:-:S04]  /*3c90*/  PRMT R0, RZ, 0x654, R0 ;  /* 0x00000654ff007816 */ /* 0x000fc80000000000 */
[----:B--2---:R2:W-:Y:S01]  /*3ca0*/  SYNCS.ARRIVE.TRANS64.RED.A1T0 RZ, [R0+URZ], RZ ;  /* 0x000000ff00ff79a7 */ /* 0x0045e200081004ff */
[----:B-1----:R-:W-:Y:S01]  /*3cb0*/  LOP3.LUT P1, RZ, R6, 0x1, RZ, 0xc0, !PT ;  /* 0x0000000106ff7812 */ /* 0x002fe2000782c0ff */
[----:B--2---:R-:W-:-:S12]  /*3cc0*/  BRA.U UP3, `(.L_x_73) ;  /* 0x0000000503587547 */ /* 0x004fd8000b800000 */
[----:B------:R-:W1:Y:S01]  /*3cd0*/  LDCU UR4, c[0x0][0x38c] ;  /* 0x00007180ff0477ac */ /* 0x000e620008000800 */
[----:B------:R-:W-:Y:S02]  /*3ce0*/  PLOP3.LUT P2, PT, PT, PT, PT, 0x80, 0x8 ;  /* 0x000000000008781c */ /* 0x000fe40003f4f070 */
[----:B------:R-:W-:Y:S01]  /*3cf0*/  SHF.L.U32 R4, R9, 0x1f, RZ ;  /* 0x0000001f09047819 */ /* 0x000fe200000006ff */
[----:B------:R-:W-:Y:S02]  /*3d00*/  ULEA UR46, UR47, UR41, 0x3 ;  /* 0x000000292f2e7291 */ /* 0x000fe4000f8e18ff */
[----:B------:R-:W-:Y:S02]  /*3d10*/  ULEA UR36, UR47, UR67, 0x5 ;  /* 0x000000432f247291 */ /* 0x000fe4000f8e28ff */
[----:B-1----:R-:W-:-:S06]  /*3d20*/  UISETP.GE.AND UP0, UPT, UR4, 0x1, UPT ;  /* 0x000000010400788c */ /* 0x002fcc000bf06270 */
[----:B------:R-:W-:-:S05]  /*3d30*/  PLOP3.LUT P0, PT, PT, PT, UP0, 0x80, 0x8 ;  /* 0x000000000008781c */ /* 0x000fca0003f0f008 */
[----:B------:R-:W-:-:S08]  /*3d40*/  @UP0 ULEA UR4, UR38, UR41, 0x3 ;  /* 0x0000002926040291 */ /* 0x000fd0000f8e18ff */
[----:B------:R-:W-:-:S04]  /*3d50*/  @P0 SHF.L.U32 R0, R2, 0x1f, RZ ;  /* 0x0000001f02000819 */ /* 0x000fc800000006ff */
[----:B------:R1:W2:Y:S01]  /*3d60*/  @P0 SYNCS.PHASECHK.TRANS64.TRYWAIT P2, [UR4], R0 ;  /* 0x00000000ff0005a7 */ /* 0x0002a20008041104 */
[----:B------:R-:W3:Y:S02]  /*3d70*/  SYNCS.PHASECHK.TRANS64.TRYWAIT P0, [UR46+0xd0], R4 ;  /* 0x0000d004ff0075a7 */ /* 0x000ee4000800112e */
[----:B-123--:R-:W-:Y:S05]  /*3d80*/  @!P0 BRA `(.L_x_74) ;  /* 0x0000004800508947 */ /* 0x00efea0003800000 */
.L_x_160:
[----:B------:R-:W-:Y:S01]  /*3d90*/  UMOV UR42, UR37 ;  /* 0x00000025002a7c82 */ /* 0x000fe20008000000 */
[----:B------:R-:W-:Y:S05]  /*3da0*/  BRA.U !UP0, `(.L_x_75) ;  /* 0x0000000508107547 */ /* 0x000fea000b800000 */
[----:B------:R-:W-:Y:S02]  /*3db0*/  UIADD3 UR42, UPT, UPT, UR66, UR37, URZ ;  /* 0x00000025422a7290 */ /* 0x000fe4000fffe0ff */
[----:B------:R-:W-:Y:S01]  /*3dc0*/  UPLOP3.LUT UP2, UPT, UPT, UPT, UPT, 0x40, 0x4 ;  /* 0x000000000004789c */ /* 0x000fe20003f4e870 */
[----:B------:R-:W-:Y:S01]  /*3dd0*/  UMOV UR39, UR64 ;  /* 0x0000004000277c82 */ /* 0x000fe20008000000 */
[----:B------:R-:W-:-:S09]  /*3de0*/  UMOV UR5, UR38 ;  /* 0x0000002600057c82 */ /* 0x000fd20008000000 */
.L_x_78:
[----:B------:R-:W-:Y:S01]  /*3df0*/  ULEA UR7, UR5, UR41, 0x3 ;  /* 0x0000002905077291 */ /* 0x000fe2000f8e18ff */
[----:B--23--:R-:W-:Y:S11]  /*3e00*/  @P2 BRA `(.L_x_76) ;  /* 0x00000000000c2947 */ /* 0x00cff60003800000 */
[----:B-1----:R-:W-:Y:S04]  /*3e10*/  SHF.L.U32 R4, R2, 0x1f, RZ ;  /* 0x0000001f02047819 */ /* 0x002fe800000006ff */
[----:B------:R-:W1:Y:S02]  /*3e20*/  SYNCS.PHASECHK.TRANS64.TRYWAIT P0, [UR7], R4 ;  /* 0x00000004ff0075a7 */ /* 0x000e640008001107 */
[----:B-1----:R-:W-:Y:S05]  /*3e30*/  @!P0 BRA `(.L_x_77) ;  /* 0x00000048003c8947 */ /* 0x002fea0003800000 */
.L_x_76:
[----:B------:R-:W-:Y:S01]  /*3e40*/  UISETP.NE.AND UP0, UPT, UR39, 0x1, UPT ;  /* 0x000000012700788c */ /* 0x000fe2000bf05270 */
[----:B------:R-:W-:Y:S01]  /*3e50*/  PLOP3.LUT P2, PT, PT, PT, PT, 0x80, 0x8 ;  /* 0x000000000008781c */ /* 0x000fe20003f4f070 */
[----:B------:R-:W-:Y:S02]  /*3e60*/  UIADD3 UR4, UPT, UPT, UR5, 0x1, URZ ;  /* 0x0000000105047890 */ /* 0x000fe4000fffe0ff */
[----:B------:R-:W-:Y:S02]  /*3e70*/  UIADD3 UR40, UPT, UPT, UR7, 0x28, URZ ;  /* 0x0000002807287890 */ /* 0x000fe4000fffe0ff */
[----:B------:R-:W-:Y:S01]  /*3e80*/  UISETP.NE.AND UP1, UPT, UR4, 0x5, UPT ;  /* 0x000000050400788c */ /* 0x000fe2000bf25270 */
[----:B------:R-:W-:Y:S01]  /*3e90*/  PLOP3.LUT P0, PT, PT, PT, UP0, 0x80, 0x8 ;  /* 0x000000000008781c */ /* 0x000fe20003f0f008 */
[----:B------:R-:W-:Y:S02]  /*3ea0*/  UIADD3 UR37, UPT, UPT, UR37, 0x1, URZ ;  /* 0x0000000125257890 */ /* 0x000fe4000fffe0ff */
[----:B------:R-:W-:Y:S02]  /*3eb0*/  USEL UR6, URZ, 0x1, UP1 ;  /* 0x00000001ff067887 */ /* 0x000fe40008800000 */
[----:B------:R-:W-:Y:S02]  /*3ec0*/  USEL UR38, UR4, URZ, UP1 ;  /* 0x000000ff04267287 */ /* 0x000fe40008800000 */
[----:B------:R-:W-:Y:S02]  /*3ed0*/  UIADD3 UR39, UPT, UPT, UR39, -0x1, URZ ;  /* 0xffffffff27277890 */ /* 0x000fe4000fffe0ff */
[----:B------:R-:W-:Y:S01]  /*3ee0*/  @UP0 ULEA UR4, UR38, UR41, 0x3 ;  /* 0x0000002926040291 */ /* 0x000fe2000f8e18ff */
[----:B------:R-:W-:Y:S01]  /*3ef0*/  LOP3.LUT R2, R2, UR6, RZ, 0x3c, !PT ;  /* 0x0000000602027c12 */ /* 0x000fe2000f8e3cff */
[----:B------:R-:W-:Y:S02]  /*3f00*/  ULEA UR6, UR5, UR45, 0x9 ;  /* 0x0000002d05067291 */ /* 0x000fe4000f8e48ff */
[----:B------:R-:W-:Y:S01]  /*3f10*/  UISETP.NE.AND UP0, UPT, UR37, UR42, UPT ;  /* 0x0000002a2500728c */ /* 0x000fe2000bf05270 */
[----:B-1----:R-:W-:Y:S01]  /*3f20*/  @P0 SHF.L.U32 R0, R2, 0x1f, RZ ;  /* 0x0000001f02000819 */ /* 0x002fe200000006ff */
[----:B------:R-:W-:Y:S02]  /*3f30*/  UIADD3 UR34, UPT, UPT, UR6, 0x2, URZ ;  /* 0x0000000206227890 */ /* 0x000fe4000fffe0ff */
[----:B------:R-:W-:Y:S01]  /*3f40*/  UIADD3 UR30, UPT, UPT, UR6, 0x4, URZ ;  /* 0x00000004061e7890 */ /* 0x000fe2000fffe0ff */
[----:B------:R2:W3:Y:S01]  /*3f50*/  @P0 SYNCS.PHASECHK.TRANS64.TRYWAIT P2, [UR4], R0 ;  /* 0x00000000ff0005a7 */ /* 0x0004e20008041104 */
[----:B------:R-:W-:Y:S02]  /*3f60*/  ULEA UR4, UR5, UR44, 0xa ;  /* 0x0000002c05047291 */ /* 0x000fe4000f8e50ff */
[----:B------:R-:W-:Y:S02]  /*3f70*/  UIADD3 UR26, UPT, UPT, UR6, 0x6, URZ ;  /* 0x00000006061a7890 */ /* 0x000fe4000fffe0ff */
        /* <DEDUP_REMOVED lines=10> */
[----:B------:R-:W-:Y:S01]  /*4020*/  UIADD3 UR8, UPT, UPT, UR4, 0x206, URZ ;  /* 0x0000020604087890 */ /* 0x000fe2000fffe0ff */
[----:B------:R-:W-:Y:S01]  /*4030*/  UMOV UR7, 0x40004040 ;  /* 0x4000404000077882 */ /* 0x000fe20000000000 */
[----:B------:R-:W-:Y:S01]  /*4040*/  UMOV UR5, 0x40004040 ;  /* 0x4000404000057882 */ /* 0x000fe20000000000 */
[----:B------:R-:W-:Y:S01]  /*4050*/  UMOV UR35, 0x40004040 ;  /* 0x4000404000237882 */ /* 0x000fe20000000000 */
[----:B------:R1:W-:Y:S01]  /*4060*/  UTCHMMA.2CTA gdesc[UR4], gdesc[UR6], tmem[UR36], tmem[UR62], idesc[UR63], UP2 ;  /* 0x00ff3e06040075ea */ /* 0x0003e20009200024 */
[----:B------:R-:W-:Y:S01]  /*4070*/  UPLOP3.LUT UP2, UPT, UPT, UPT, UPT, 0x80, 0x8 ;  /* 0x000000000008789c */ /* 0x000fe20003f4f070 */
[----:B------:R-:W-:Y:S01]  /*4080*/  UMOV UR33, 0x40004040 ;  /* 0x4000404000217882 */ /* 0x000fe20000000000 */
[----:B------:R-:W-:Y:S01]  /*4090*/  UMOV UR31, 0x40004040 ;  /* 0x40004040001f7882 */ /* 0x000fe20000000000 */
[----:B------:R2:W-:Y:S01]  /*40a0*/  UTCHMMA.2CTA gdesc[UR32], gdesc[UR34], tmem[UR36], tmem[UR60], idesc[UR61], UPT ;  /* 0x00ff3c22200075ea */ /* 0x0005e2000ba00024 */
        /* <DEDUP_REMOVED lines=14> */
[----:B------:R-:W-:Y:S01]  /*4190*/  UMOV UR9, 0x40004040 ;  /* 0x4000404000097882 */ /* 0x000fe20000000000 */
[----:B------:R2:W-:Y:S01]  /*41a0*/  UTCHMMA.2CTA gdesc[UR12], gdesc[UR14], tmem[UR36], tmem[UR50], idesc[UR51], UPT ;  /* 0x00ff320e0c0075ea */ /* 0x0005e2000ba00024 */
[----:B------:R2:W-:Y:S01]  /*41b0*/  UTCHMMA.2CTA gdesc[UR8], gdesc[UR10], tmem[UR36], tmem[UR48], idesc[UR49], UPT ;  /* 0x00ff300a080075ea */ /* 0x0005e2000ba00024 */
[----:B------:R2:W-:Y:S01]  /*41c0*/  UTCBAR.2CTA.MULTICAST [UR40], URZ, UR43 ;  /* 0x000000ff280073e9 */ /* 0x0005e2000820082b */
[----:B-1----:R-:W-:Y:S01]  /*41d0*/  UMOV UR5, UR38 ;  /* 0x0000002600057c82 */ /* 0x002fe20008000000 */
[----:B------:R-:W-:Y:S05]  /*41e0*/  BRA.U UP0, `(.L_x_78) ;  /* 0xfffffffd00007547 */ /* 0x000fea000b83ffff */
.L_x_75:
[----:B------:R-:W-:Y:S01]  /*41f0*/  UIADD3 UR4, UPT, UPT, UR46, 0xb0, URZ ;  /* 0x000000b02e047890 */ /* 0x000fe2000fffe0ff */
[----:B------:R-:W-:-:S08]  /*4200*/  UMOV UR37, UR42 ;  /* 0x0000002a00257c82 */ /* 0x000fd00008000000 */
[----:B------:R4:W-:Y:S01]  /*4210*/  UTCBAR.2CTA.MULTICAST [UR4], URZ, UR65 ;  /* 0x000000ff040073e9 */ /* 0x0009e20008200841 */
[----:B------:R-:W-:Y:S02]  /*4220*/  NOP ;  /* 0x0000000000007918 */ /* 0x000fe40000000000 */
.L_x_73:
[----:B----4-:R-:W-:Y:S01]  /*4230*/  UIADD3 UR4, UPT, UPT, UR47, 0x1, URZ ;  /* 0x000000012f047890 */ /* 0x010fe2000fffe0ff */
[----:B------:R-:W-:-:S03]  /*4240*/  ISETP.NE.AND P0, PT, R8, 0x2, PT ;  /* 0x000000020800780c */ /* 0x000fc60003f05270 */
[----:B------:R-:W-:Y:S01]  /*4250*/  UISETP.NE.AND UP0, UPT, UR4, 0x4, UPT ;  /* 0x000000040400788c */ /* 0x000fe2000bf05270 */
[----:B-12---:R-:W-:Y:S02]  /*4260*/  SEL R0, RZ, 0x1, P0 ;  /* 0x00000001ff007807 */ /* 0x006fe40000000000 */
[----:B------:R-:W-:Y:S01]  /*4270*/  SEL R8, R8, RZ, P0 ;  /* 0x000000ff08087207 */ /* 0x000fe20000000000 */
[----:B------:R-:W-:Y:S01]  /*4280*/  USEL UR5, URZ, 0x1, UP0 ;  /* 0x00000001ff057887 */ /* 0x000fe20008000000 */
[----:B------:R-:W-:Y:S01]  /*4290*/  LOP3.LUT R3, R3, R0, RZ, 0x3c, !PT ;  /* 0x0000000003037212 */ /* 0x000fe200078e3cff */
[----:B------:R-:W-:-:S04]  /*42a0*/  USEL UR47, UR4, URZ, UP0 ;  /* 0x000000ff042f7287 */ /* 0x000fc80008000000 */
[----:B------:R-:W-:Y:S01]  /*42b0*/  LOP3.LUT R9, R9, UR5, RZ, 0x3c, !PT ;  /* 0x0000000509097c12 */ /* 0x000fe2000f8e3cff */
[----:B------:R-:W-:Y:S07]  /*42c0*/  @P1 BRA `(.L_x_79) ;  /* 0xfffffff800381947 */ /* 0x000fee000383ffff */
[----:B------:R-:W1:Y:S01]  /*42d0*/  S2UR UR8, SR_CgaCtaId ;  /* 0x00000000000879c3 */ /* 0x000e620000008800 */
[----:B------:R-:W-:Y:S01]  /*42e0*/  ELECT P0, URZ, PT ;  /* 0x0000000000ff782f */ /* 0x000fe20003800000 */
[----:B------:R-:W-:Y:S01]  /*42f0*/  HFMA2 R0, -RZ, RZ, 0, 5.9604644775390625e-08 ;  /* 0x00000001ff007431 */ /* 0x000fe200000001ff */
[----:B------:R-:W-:-:S05]  /*4300*/  UMOV UR4, 0x40 ;  /* 0x0000004000047882 */ /* 0x000fca0000000000 */
[----:B------:R-:W-:Y:S01]  /*4310*/  UVIRTCOUNT.DEALLOC.SMPOOL 0x80 ;  /* 0x000000800000784c */ /* 0x000fe20000000000 */
[----:B------:R-:W-:Y:S02]  /*4320*/  UISETP.NE.AND UP1, UPT, UR68, URZ, UPT ;  /* 0x000000ff4400728c */ /* 0x000fe4000bf25270 */
[----:B-1----:R-:W-:-:S09]  /*4330*/  ULEA UR8, UR8, UR4, 0x18 ;  /* 0x0000000408087291 */ /* 0x002fd2000f8ec0ff */
[----:B------:R1:W-:Y:S01]  /*4340*/  @P0 STS.U8 [UR8+0x1c], R0 ;  /* 0x00001c00ff000988 */ /* 0x0003e20008000008 */
[----:B------:R-:W-:Y:S05]  /*4350*/  BRA.U UP1, `(.L_x_80) ;  /* 0x0000000101a07547 */ /* 0x000fea000b800000 */
[----:B------:R-:W-:Y:S01]  /*4360*/  UIADD3 UR7, UPT, UPT, UR41, 0xd0, URZ ;  /* 0x000000d029077890 */ /* 0x000fe2000fffe0ff */
[----:B------:R-:W-:-:S03]  /*4370*/  SHF.L.U32 R2, R9, 0x1f, RZ ;  /* 0x0000001f09027819 */ /* 0x000fc600000006ff */
[----:B------:R-:W-:-:S09]  /*4380*/  ULEA UR4, UR47, UR7, 0x3 ;  /* 0x000000072f047291 */ /* 0x000fd2000f8e18ff */
[----:B------:R-:W2:Y:S02]  /*4390*/  SYNCS.PHASECHK.TRANS64.TRYWAIT P0, [UR4], R2 ;  /* 0x00000002ff0075a7 */ /* 0x000ea40008001104 */
[----:B--2---:R-:W-:Y:S05]  /*43a0*/  @!P0 BRA `(.L_x_81) ;  /* 0x0000004000f88947 */ /* 0x004fea0003800000 */
.L_x_163:
        /* <DEDUP_REMOVED lines=9> */
.L_x_165:
        /* <DEDUP_REMOVED lines=9> */
.L_x_167:
[----:B------:R-:W-:-:S04]  /*44d0*/  UIADD3 UR4, UPT, UPT, UR4, 0x1, URZ ;  /* 0x0000000104047890 */ /* 0x000fc8000fffe0ff */
[----:B------:R-:W-:-:S04]  /*44e0*/  UISETP.NE.AND UP0, UPT, UR4, 0x4, UPT ;  /* 0x000000040400788c */ /* 0x000fc8000bf05270 */
[----:B------:R-:W-:Y:S02]  /*44f0*/  USEL UR5, URZ, 0x1, UP0 ;  /* 0x00000001ff057887 */ /* 0x000fe40008000000 */
[----:B------:R-:W-:-:S04]  /*4500*/  USEL UR4, UR4, URZ, UP0 ;  /* 0x000000ff04047287 */ /* 0x000fc80008000000 */
[----:B------:R-:W-:Y:S01]  /*4510*/  ULEA UR4, UR4, UR7, 0x3 ;  /* 0x0000000704047291 */ /* 0x000fe2000f8e18ff */
[----:B------:R-:W-:-:S04]  /*4520*/  LOP3.LUT R2, R2, UR5, RZ, 0x3c, !PT ;  /* 0x0000000502027c12 */ /* 0x000fc8000f8e3cff */
[----:B------:R-:W-:Y:S01]  /*4530*/  SHF.L.U32 R2, R2, 0x1f, RZ ;  /* 0x0000001f02027819 */ /* 0x000fe200000006ff */
[----:B-1----:R-:W-:-:S04]  /*4540*/  IMAD.U32 R0, RZ, RZ, UR4 ;  /* 0x00000004ff007e24 */ /* 0x002fc8000f8e00ff */
[----:B------:R1:W2:Y:S03]  /*4550*/  SYNCS.PHASECHK.TRANS64.TRYWAIT P0, [R0+URZ], R2 ;  /* 0x00000002000075a7 */ /* 0x0002a600080011ff */
[----:B--2---:R-:W-:Y:S05]  /*4560*/  @!P0 NANOSLEEP.SYNCS 0x989680 ;  /* 0x009896800000895d */ /* 0x004fea0003900000 */
[----:B------:R-:W2:Y:S02]  /*4570*/  @!P0 SYNCS.PHASECHK.TRANS64 P0, [R0+URZ], R2 ;  /* 0x00000002000085a7 */ /* 0x000ea400080010ff */
[----:B--2---:R-:W-:Y:S05]  /*4580*/  @P0 BRA `(.L_x_84) ;  /* 0x0000000000200947 */ /* 0x004fea0003800000 */
.L_x_85:
[----:B--2---:R2:W4:Y:S02]  /*4590*/  SYNCS.PHASECHK.TRANS64.TRYWAIT P0, [R0+URZ], R2 ;  /* 0x00000002000075a7 */ /* 0x00452400080011ff */
[----:B----4-:R-:W-:Y:S05]  /*45a0*/  @!P0 NANOSLEEP.SYNCS 0x989680 ;  /* 0x009896800000895d */ /* 0x010fea0003900000 */
[----:B------:R-:W4:Y:S02]  /*45b0*/  @!P0 SYNCS.PHASECHK.TRANS64 P0, [R0+URZ], R2 ;  /* 0x00000002000085a7 */ /* 0x000f2400080010ff */
[----:B----4-:R-:W-:Y:S05]  /*45c0*/  @!P0 BRA `(.L_x_85) ;  /* 0xfffffffc00f08947 */ /* 0x010fea000383ffff */
[----:B------:R-:W-:Y:S05]  /*45d0*/  BRA `(.L_x_84) ;  /* 0x00000000000c7947 */ /* 0x000fea0003800000 */
.L_x_80:
[----:B------:R-:W-:-:S04]  /*45e0*/  UIADD3 UR4, UPT, UPT, UR41, 0x110, URZ ;  /* 0x0000011029047890 */ /* 0x000fc8000fffe0ff */
[----:B------:R-:W-:-:S09]  /*45f0*/  UPRMT UR4, UR69, 0x654, UR4 ;  /* 0x0000065445047896 */ /* 0x000fd20008000004 */
[----:B------:R-:W-:Y:S03]  /*4600*/  SYNCS.ARRIVE.TRANS64.RED.A1T0 RZ, [UR4], RZ ;  /* 0x000000ffffff79a7 */ /* 0x000fe60008100404 */
.L_x_84:
[----:B-12---:R-:W-:Y:S01]  /*4610*/  SHF.L.U32 R2, RZ, 0x1f, RZ ;  /* 0x0000001fff027819 */ /* 0x006fe200000006ff */
[----:B------:R-:W-:Y:S01]  /*4620*/  UIADD3 UR4, UPT, UPT, UR41, 0x110, URZ ;  /* 0x0000011029047890 */ /* 0x000fe2000fffe0ff */
[----:B------:R-:W-:Y:S02]  /*4630*/  PLOP3.LUT P0, PT, PT, PT, UP1, 0x80, 0x8 ;  /* 0x000000000008781c */ /* 0x000fe40003f0f018 */
[----:B------:R-:W1:Y:S02]  /*4640*/  SYNCS.PHASECHK.TRANS64.TRYWAIT P1, [UR41+0x110], R2 ;  /* 0x00011002ff0075a7 */ /* 0x000e640008021129 */
[----:B-1----:R-:W-:Y:S09]  /*4650*/  @!P1 BRA `(.L_x_86) ;  /* 0x0000004000949947 */ /* 0x002ff20003800000 */
.L_x_169:
[----:B------:R-:W-:Y:S01]  /*4660*/  @!UP1 UPRMT UR4, UR69, 0x654, UR4 ;  /* 0x0000065445049896 */ /* 0x000fe20008000004 */
[----:B------:R-:W-:Y:S01]  /*4670*/  UMOV UR5, 0xffff ;  /* 0x0000ffff00057882 */ /* 0x000fe20000000000 */
[----:B------:R-:W-:-:S07]  /*4680*/  UMOV UR6, 0x1 ;  /* 0x0000000100067882 */ /* 0x000fce0000000000 */
[----:B------:R-:W-:Y:S01]  /*4690*/  @!P0 SYNCS.ARRIVE.TRANS64.RED.A1T0 RZ, [UR4], RZ ;  /* 0x000000ffffff89a7 */ /* 0x000fe20008100404 */
[----:B------:R-:W-:Y:S01]  /*46a0*/  NOP ;  /* 0x0000000000007918 */ /* 0x000fe20000000000 */
[----:B-1----:R-:W1:Y:S01]  /*46b0*/  LDS R0, [UR8+0x14] ;  /* 0x00001408ff007984 */ /* 0x002e620008000800 */
[----:B------:R-:W-:-:S04]  /*46c0*/  ULOP3.LUT UR4, UR67, 0xffff, URZ, 0xc0, !UPT ;  /* 0x0000ffff43047892 */ /* 0x000fc8000f8ec0ff */
[----:B------:R-:W-:-:S04]  /*46d0*/  USHF.R.U32.HI UR4, URZ, 0x5, UR4 ;  /* 0x00000005ff047899 */ /* 0x000fc80008011604 */
[----:B------:R-:W-:Y:S02]  /*46e0*/  USHF.L.U32 UR5, UR5, UR4, URZ ;  /* 0x0000000405057299 */ /* 0x000fe400080006ff */
[----:B------:R-:W-:-:S04]  /*46f0*/  USHF.L.U32 UR4, UR6, UR4, URZ ;  /* 0x0000000406047299 */ /* 0x000fc800080006ff */
[----:B-1----:R-:W-:-:S04]  /*4700*/  LOP3.LUT R0, R0, UR5, RZ, 0xc0, !PT ;  /* 0x0000000500007c12 */ /* 0x002fc8000f8ec0ff */
[----:B------:R-:W-:-:S13]  /*4710*/  ISETP.NE.AND P0, PT, R0, UR5, PT ;  /* 0x0000000500007c0c */ /* 0x000fda000bf05270 */
[----:B------:R-:W-:Y:S05]  /*4720*/  @P0 BRA `(.L_x_87) ;  /* 0x0000000000580947 */ /* 0x000fea0003800000 */
[----:B------:R-:W1:Y:S02]  /*4730*/  LDS R0, [UR8+0x18] ;  /* 0x00001808ff007984 */ /* 0x000e640008000800 */
[----:B-1----:R-:W-:-:S04]  /*4740*/  LOP3.LUT R0, R0, UR4, RZ, 0xc0, !PT ;  /* 0x0000000400007c12 */ /* 0x002fc8000f8ec0ff */
[----:B------:R-:W-:-:S13]  /*4750*/  ISETP.NE.AND P0, PT, R0, UR4, PT ;  /* 0x0000000400007c0c */ /* 0x000fda000bf05270 */
[----:B------:R-:W-:Y:S05]  /*4760*/  @P0 BRA `(.L_x_88) ;  /* 0x00000000003c0947 */ /* 0x000fea0003800000 */
[----:B------:R-:W1:Y:S01]  /*4770*/  S2R R2, SR_LANEID ;  /* 0x0000000000027919 */ /* 0x000e620000000000 */
[----:B------:R-:W-:-:S06]  /*4780*/  ULOP3.LUT UR5, URZ, UR5, URZ, 0x33, !UPT ;  /* 0x00000005ff057292 */ /* 0x000fcc000f8e33ff */
[----:B------:R-:W-:-:S04]  /*4790*/  IMAD.U32 R0, RZ, RZ, UR5 ;  /* 0x00000005ff007e24 */ /* 0x000fc8000f8e00ff */
[----:B------:R2:W4:Y:S02]  /*47a0*/  REDUX UR7, R0 ;  /* 0x00000000000773c4 */ /* 0x0005240000000000 */
[----:B------:R1:W-:Y:S01]  /*47b0*/  UTCATOMSWS.AND URZ, UR5 ;  /* 0x0000000500ff79e3 */ /* 0x0003e20008000000 */
[----:B--2---:R-:W-:Y:S01]  /*47c0*/  LOP3.LUT R0, RZ, UR4, RZ, 0x33, !PT ;  /* 0x00000004ff007c12 */ /* 0x004fe2000f8e33ff */
[----:B------:R-:W-:Y:S02]  /*47d0*/  VOTEU.ANY UR4, UPT, PT ;  /* 0x0000000000047886 */ /* 0x000fe400038e0100 */
[----:B------:R-:W-:Y:S02]  /*47e0*/  UFLO.U32 UR4, UR4 ;  /* 0x00000004000472bd */ /* 0x000fe400080e0000 */
[----:B------:R-:W2:Y:S04]  /*47f0*/  REDUX UR6, R0 ;  /* 0x00000000000673c4 */ /* 0x000ea80000000000 */
[----:B-1----:R-:W-:-:S02]  /*4800*/  ISETP.EQ.U32.AND P0, PT, R2, UR4, PT ;  /* 0x0000000402007c0c */ /* 0x002fc4000bf02070 */
[----:B----4-:R-:W-:-:S11]  /*4810*/  MOV R2, UR7 ;  /* 0x0000000700027c02 */ /* 0x010fd60008000f00 */
[----:B------:R1:W-:Y:S01]  /*4820*/  @P0 ATOMS.AND RZ, [UR8+0x14], R2 ;  /* 0x00001402ffff098c */ /* 0x0003e2000a800008 */
[----:B--2---:R-:W-:-:S05]  /*4830*/  IMAD.U32 R0, RZ, RZ, UR6 ;  /* 0x00000006ff007e24 */ /* 0x004fca000f8e00ff */
[----:B------:R1:W-:Y:S01]  /*4840*/  @P0 ATOMS.AND RZ, [UR8+0x18], R0 ;  /* 0x00001800ffff098c */ /* 0x0003e2000a800008 */
[----:B------:R-:W-:Y:S05]  /*4850*/  BRA `(.L_x_89) ;  /* 0x0000000000147947 */ /* 0x000fea0003800000 */
.L_x_88:
[----:B------:R-:W-:Y:S02]  /*4860*/  MOV R2, 0x4880 ;  /* 0x0000488000027802 */ /* 0x000fe40000000f00 */
[----:B---3-5:R-:W-:Y:S05]  /*4870*/  CALL.REL.NOINC `($__internal_0_$__cuda_sm10x_tcgen05_guardrail_trap_col_being_dealloced_not_returned_by_alloc) ;  /* 0x0000004400007944 */ /* 0x028fea0003c00000 */
[----:B------:R-:W-:Y:S05]  /*4880*/  BRA `(.L_x_89) ;  /* 0x0000000000087947 */ /* 0x000fea0003800000 */
.L_x_87:
[----:B------:R-:W-:Y:S02]  /*4890*/  MOV R2, 0x48b0 ;  /* 0x000048b000027802 */ /* 0x000fe40000000f00 */
[----:B---3-5:R-:W-:Y:S05]  /*48a0*/  CALL.REL.NOINC `($__internal_2_$__cuda_sm10x_tcgen05_guardrail_trap_unallocated_columns_being_dealloced) ;  /* 0x00000044000c7944 */ /* 0x028fea0003c00000 */
.L_x_89:
[----:B------:R-:W-:Y:S01]  /*48b0*/  NOP ;  /* 0x0000000000007918 */ /* 0x000fe20000000000 */
[----:B------:R-:W-:Y:S05]  /*48c0*/  EXIT ;  /* 0x000000000000794d */ /* 0x000fea0003800000 */
.L_x_60:
[----:B------:R-:W-:-:S09]  /*48d0*/  UISETP.NE.OR UP0, UPT, UR18, 0x3, !UP3 ;  /* 0x000000031200788c */ /* 0x000fd2000df05670 */
[----:B------:R-:W-:Y:S05]  /*48e0*/  BRA.U UP0, `(.L_x_90) ;  /* 0x00000011002c7547 */ /* 0x000fea000b800000 */
[----:B------:R-:W1:Y:S01]  /*48f0*/  LDCU UR37, c[0x0][0x370] ;  /* 0x00006e00ff2577ac */ /* 0x000e620008000800 */
[----:B------:R-:W2:Y:S01]  /*4900*/  LDC.64 R16, c[0x0][0x348] ;  /* 0x0000d200ff107b82 */ /* 0x000ea20000000a00 */
[----:B------:R-:W-:Y:S02]  /*4910*/  HFMA2 R13, -RZ, RZ, 0, 0 ;  /* 0x00000000ff0d7431 */ /* 0x000fe400000001ff */
[----:B------:R-:W-:Y:S01]  /*4920*/  IMAD.MOV.U32 R15, RZ, RZ, 0x1 ;  /* 0x00000001ff0f7424 */ /* 0x000fe200078e00ff */
[----:B------:R-:W1:Y:S01]  /*4930*/  LDCU.128 UR32, c[0x0][0xb10] ;  /* 0x00016200ff2077ac */ /* 0x000e620008000c00 */
[----:B------:R-:W-:Y:S01]  /*4940*/  IMAD.MOV.U32 R14, RZ, RZ, RZ ;  /* 0x000000ffff0e7224 */ /* 0x000fe200078e00ff */
[----:B------:R-:W-:Y:S01]  /*4950*/  MOV R7, 0x1000 ;  /* 0x0000100000077802 */ /* 0x000fe20000000f00 */
[----:B------:R-:W3:Y:S01]  /*4960*/  LDCU UR31, c[0x0][0x374] ;  /* 0x00006e80ff1f77ac */ /* 0x000ee20008000800 */
[----:B------:R-:W4:Y:S01]  /*4970*/  LDC.64 R2, c[0x0][0x888] ;  /* 0x00022200ff027b82 */ /* 0x000f220000000a00 */
[----:B------:R-:W3:Y:S01]  /*4980*/  LDCU UR15, c[0x0][0xb0c] ;  /* 0x00016180ff0f77ac */ /* 0x000ee20008000800 */
[----:B------:R-:W3:Y:S06]  /*4990*/  LDCU UR41, c[0x0][0xb20] ;  /* 0x00016400ff2977ac */ /* 0x000eec0008000800 */
[----:B------:R-:W2:Y:S01]  /*49a0*/  LDC.64 R4, c[0x0][0x890] ;  /* 0x00022400ff047b82 */ /* 0x000ea20000000a00 */
[----:B------:R-:W3:Y:S01]  /*49b0*/  LDCU UR4, c[0x0][0xb30] ;  /* 0x00016600ff0477ac */ /* 0x000ee20008000800 */
[----:B-1----:R-:W-:-:S02]  /*49c0*/  UIMAD.WIDE.U32 UR6, UR37, UR32, URZ ;  /* 0x00000020250672a5 */ /* 0x002fc4000f8e00ff */
[----:B---3--:R-:W-:Y:S01]  /*49d0*/  UIMAD.WIDE.U32 UR8, UR31, UR35, URZ ;  /* 0x000000231f0872a5 */ /* 0x008fe2000f8e00ff */
[----:B------:R-:W-:Y:S01]  /*49e0*/  UMOV UR29, 0x400 ;  /* 0x00000400001d7882 */ /* 0x000fe20000000000 */
[----:B------:R-:W-:-:S03]  /*49f0*/  UPLOP3.LUT UP3, UPT, UPT, UPT, UPT, 0x40, 0x4 ;  /* 0x000000000004789c */ /* 0x000fc60003f6e870 */
[----:B------:R-:W-:Y:S01]  /*4a00*/  UMOV UR6, UR7 ;  /* 0x0000000700067c82 */ /* 0x000fe20008000000 */
[----:B------:R-:W-:Y:S01]  /*4a10*/  UISETP.GE.AND UP0, UPT, UR42, 0x1, UPT ;  /* 0x000000012a00788c */ /* 0x000fe2000bf06270 */
[----:B------:R-:W-:Y:S01]  /*4a20*/  UMOV UR38, UR9 ;  /* 0x0000000900267c82 */ /* 0x000fe20008000000 */
[----:B------:R-:W-:Y:S01]  /*4a30*/  UISETP.NE.AND UP4, UPT, UR42, 0x1, UPT ;  /* 0x000000012a00788c */ /* 0x000fe2000bf85270 */
[----:B------:R-:W1:Y:S01]  /*4a40*/  LDCU.64 UR22, c[0x0][0xb28] ;  /* 0x00016500ff1677ac */ /* 0x000e620008000a00 */
[----:B------:R-:W-:Y:S02]  /*4a50*/  ULEA UR29, UR55, UR29, 0x18 ;  /* 0x0000001d371d7291 */ /* 0x000fe4000f8ec0ff */
[----:B------:R-:W-:Y:S02]  /*4a60*/  UISETP.NE.AND UP6, UPT, UR15, 0x1, UPT ;  /* 0x000000010f00788c */ /* 0x000fe4000bfc5270 */
[----:B------:R-:W-:Y:S02]  /*4a70*/  UISETP.NE.AND UP5, UPT, UR34, 0x1, UPT ;  /* 0x000000012200788c */ /* 0x000fe4000bfa5270 */
[----:B------:R-:W-:-:S02]  /*4a80*/  USHF.R.U32.HI UR39, URZ, UR33, UR6 ;  /* 0x00000021ff277299 */ /* 0x000fc40008011606 */
[----:B------:R-:W-:Y:S02]  /*4a90*/  USHF.R.U32.HI UR38, URZ, UR41, UR38 ;  /* 0x00000029ff267299 */ /* 0x000fe40008011626 */
[----:B------:R-:W-:Y:S01]  /*4aa0*/  UISETP.NE.AND UP2, UPT, UR4, 0x1, UPT ;  /* 0x000000010400788c */ /* 0x000fe2000bf45270 */
[----:B------:R-:W-:-:S10]  /*4ab0*/  UMOV UR12, URZ ;  /* 0x000000ff000c7c82 */ /* 0x000fd40008000000 */
.L_x_99:
[C---:B------:R-:W-:Y:S02]  /*4ac0*/  LEA R12, R14.reuse, UR29, 0x3 ;  /* 0x0000001d0e0c7c11 */ /* 0x040fe4000f8e18ff */
[----:B------:R-:W-:Y:S02]  /*4ad0*/  SHF.L.U32 R0, R13, 0x1f, RZ ;  /* 0x0000001f0d007819 */ /* 0x000fe400000006ff */
[----:B------:R-:W-:Y:S02]  /*4ae0*/  LEA R8, R14, UR29, 0x4 ;  /* 0x0000001d0e087c11 */ /* 0x000fe4000f8e20ff */
[----:B---3--:R-:W3:Y:S02]  /*4af0*/  SYNCS.PHASECHK.TRANS64.TRYWAIT P0, [R12+URZ+0x90], R0 ;  /* 0x000090000c0075a7 */ /* 0x008ee400080011ff */
[----:B---3--:R-:W-:Y:S05]  /*4b00*/  @!P0 BRA `(.L_x_91) ;  /* 0x0000003c00808947 */ /* 0x008fea0003800000 */
.L_x_170:
[----:B------:R-:W1:Y:S01]  /*4b10*/  LDS.128 R8, [R8+0x120] ;  /* 0x0001200008087984 */ /* 0x000e620000000c00 */
[----:B------:R-:W-:Y:S01]  /*4b20*/  UISETP.GE.AND UP0, UPT, UR42, 0x1, UPT ;  /* 0x000000012a00788c */ /* 0x000fe2000bf06270 */
[----:B------:R-:W-:Y:S01]  /*4b30*/  @!PT LDS RZ, [RZ] ;  /* 0x00000000fffff984 */ /* 0x000fe20000000800 */
[----:B------:R-:W-:Y:S01]  /*4b40*/  @!PT LDS RZ, [RZ] ;  /* 0x00000000fffff984 */ /* 0x000fe20000000800 */
[----:B------:R-:W-:Y:S01]  /*4b50*/  @!PT LDS RZ, [RZ] ;  /* 0x00000000fffff984 */ /* 0x000fe20000000800 */
[----:B------:R-:W-:Y:S01]  /*4b60*/  @!PT LDS RZ, [RZ] ;  /* 0x00000000fffff984 */ /* 0x000fe20000000800 */
[----:B------:R2:W-:Y:S06]  /*4b70*/  MEMBAR.ALL.CTA ;  /* 0x0000000000007992 */ /* 0x0005ec0000008000 */
[----:B--2---:R-:W2:Y:S01]  /*4b80*/  FENCE.VIEW.ASYNC.S ;  /* 0x00000000000073c6 */ /* 0x004ea20000000000 */
[----:B-1----:R-:W-:Y:S11]  /*4b90*/  LOP3.LUT P0, RZ, R10, 0x1, RZ, 0xc0, !PT ;  /* 0x000000010aff7812 */ /* 0x002ff6000780c0ff */
[----:B------:R-:W-:Y:S02]  /*4ba0*/  @!UPT UIADD3 URZ, UPT, UPT, URZ, URZ, URZ ;  /* 0x000000fffffff290 */ /* 0x000fe4000fffe0ff */
[----:B--2---:R-:W-:Y:S01]  /*4bb0*/  VOTEU.ANY UP1, P0 ;  /* 0x0000000000ff7886 */ /* 0x004fe20000020100 */
[----:B------:R-:W-:Y:S11]  /*4bc0*/  PLOP3.LUT P0, PT, PT, PT, UP1, 0x80, 0x8 ;  /* 0x000000000008781c */ /* 0x000ff60003f0f018 */
[----:B------:R-:W-:Y:S02]  /*4bd0*/  @!UPT UIADD3 URZ, UPT, UPT, URZ, URZ, URZ ;  /* 0x000000fffffff290 */ /* 0x000fe4000fffe0ff */
[----:B---3--:R-:W-:Y:S02]  /*4be0*/  @P0 SHF.R.U32.HI R0, RZ, 0x10, R9 ;  /* 0x00000010ff000819 */ /* 0x008fe40000011609 */
[----:B------:R-:W-:Y:S02]  /*4bf0*/  @P0 MOV R6, R8 ;  /* 0x0000000800060202 */ /* 0x000fe40000000f00 */
[----:B------:R-:W-:Y:S01]  /*4c00*/  @P0 R2UR UR4, R0 ;  /* 0x00000000000402ca */ /* 0x000fe200000e0000 */
[----:B------:R-:W-:Y:S01]  /*4c10*/  VIADD R0, R12, 0xa0 ;  /* 0x000000a00c007836 */ /* 0x000fe20000000000 */
[----:B------:R-:W-:Y:S02]  /*4c20*/  @P0 LOP3.LUT R8, R9, 0xffff, RZ, 0xc0, !PT ;  /* 0x0000ffff09080812 */ /* 0x000fe400078ec0ff */
[----:B------:R-:W-:Y:S02]  /*4c30*/  @P0 R2UR UR6, R6 ;  /* 0x00000000060602ca */ /* 0x000fe400000e0000 */
[----:B------:R-:W-:Y:S02]  /*4c40*/  PRMT R0, RZ, 0x654, R0 ;  /* 0x00000654ff007816 */ /* 0x000fe40000000000 */
[----:B------:R-:W-:Y:S02]  /*4c50*/  @P0 R2UR UR5, R8 ;  /* 0x00000000080502ca */ /* 0x000fe400000e0000 */
[----:B------:R1:W-:Y:S03]  /*4c60*/  SYNCS.ARRIVE.TRANS64.RED.A1T0 RZ, [R0+URZ], RZ ;  /* 0x000000ff00ff79a7 */ /* 0x0003e600081004ff */
[----:B------:R-:W-:Y:S04]  /*4c70*/  @UP1 UMOV UR30, UR4 ;  /* 0x00000004001e1c82 */ /* 0x000fe80008000000 */
[----:B------:R-:W-:Y:S04]  /*4c80*/  @UP1 UMOV UR14, UR6 ;  /* 0x00000006000e1c82 */ /* 0x000fe80008000000 */
[----:B------:R-:W-:Y:S01]  /*4c90*/  @UP1 UMOV UR13, UR5 ;  /* 0x00000005000d1c82 */ /* 0x000fe20008000000 */
[----:B------:R-:W-:Y:S05]  /*4ca0*/  BRA.U !UP0, `(.L_x_92) ;  /* 0x0000000108a47547 */ /* 0x000fea000b800000 */
[----:B------:R-:W-:Y:S02]  /*4cb0*/  UIMAD.WIDE.U32 UR8, UR13, UR35, URZ ;  /* 0x000000230d0872a5 */ /* 0x000fe4000f8e00ff */
[----:B------:R-:W-:Y:S02]  /*4cc0*/  UIMAD.WIDE.U32 UR10, UR14, UR32, URZ ;  /* 0x000000200e0a72a5 */ /* 0x000fe4000f8e00ff */
[----:B------:R-:W-:Y:S02]  /*4cd0*/  USEL UR4, UR31, UR38, !UP5 ;  /* 0x000000261f047287 */ /* 0x000fe4000e800000 */
[----:B------:R-:W-:Y:S02]  /*4ce0*/  USEL UR7, UR37, UR39, !UP6 ;  /* 0x0000002725077287 */ /* 0x000fe4000f000000 */
[----:B------:R-:W-:Y:S02]  /*4cf0*/  UIMAD.WIDE.U32 UR16, UR4, UR22, URZ ;  /* 0x00000016041072a5 */ /* 0x000fe4000f8e00ff */
[----:B------:R-:W-:Y:S01]  /*4d00*/  UIMAD.WIDE.U32 UR18, UR7, UR22, URZ ;  /* 0x00000016071272a5 */ /* 0x000fe2000f8e00ff */
[----:B------:R-:W-:Y:S02]  /*4d10*/  UMOV UR5, UR9 ;  /* 0x0000000900057c82 */ /* 0x000fe40008000000 */
[----:B------:R-:W-:Y:S03]  /*4d20*/  USHF.R.U32.HI UR6, URZ, UR41, UR5 ;  /* 0x00000029ff067299 */ /* 0x000fe60008011605 */
[----:B------:R-:W-:Y:S01]  /*4d30*/  UMOV UR5, UR11 ;  /* 0x0000000b00057c82 */ /* 0x000fe20008000000 */
[----:B------:R-:W-:Y:S02]  /*4d40*/  USEL UR6, UR13, UR6, !UP5 ;  /* 0x000000060d067287 */ /* 0x000fe4000e800000 */
[----:B------:R-:W-:Y:S02]  /*4d50*/  USHF.R.U32.HI UR8, URZ, UR33, UR5 ;  /* 0x00000021ff087299 */ /* 0x000fe40008011605 */
[----:B------:R-:W-:Y:S01]  /*4d60*/  UIMAD.WIDE.U32 UR10, UR6, UR22, URZ ;  /* 0x00000016060a72a5 */ /* 0x000fe2000f8e00ff */
[----:B------:R-:W-:Y:S02]  /*4d70*/  UMOV UR5, UR17 ;  /* 0x0000001100057c82 */ /* 0x000fe40008000000 */
[----:B------:R-:W-:Y:S03]  /*4d80*/  @UP4 USHF.R.U32.HI UR4, URZ, UR23, UR5 ;  /* 0x00000017ff044299 */ /* 0x000fe60008011605 */
[----:B------:R-:W-:Y:S01]  /*4d90*/  UMOV UR5, UR19 ;  /* 0x0000001300057c82 */ /* 0x000fe20008000000 */
[----:B------:R-:W-:Y:S02]  /*4da0*/  UIMAD UR4, UR42, UR4, URZ ;  /* 0x000000042a0472a4 */ /* 0x000fe4000f8e02ff */
[----:B------:R-:W-:Y:S02]  /*4db0*/  @UP4 USHF.R.U32.HI UR7, URZ, UR23, UR5 ;  /* 0x00000017ff074299 */ /* 0x000fe40008011605 */
[----:B------:R-:W-:Y:S02]  /*4dc0*/  USEL UR5, UR14, UR8, !UP6 ;  /* 0x000000080e057287 */ /* 0x000fe4000f000000 */
[----:B------:R-:W-:Y:S02]  /*4dd0*/  UIMAD UR8, UR42, UR7, URZ ;  /* 0x000000072a0872a4 */ /* 0x000fe4000f8e02ff */
[----:B------:R-:W-:Y:S03]  /*4de0*/  UISETP.GE.AND UP0, UPT, UR6, UR4, UPT ;  /* 0x000000040600728c */ /* 0x000fe6000bf06270 */
[----:B------:R-:W-:Y:S01]  /*4df0*/  UMOV UR4, UR11 ;  /* 0x0000000b00047c82 */ /* 0x000fe20008000000 */
[----:B------:R-:W-:Y:S02]  /*4e00*/  UISETP.GE.OR UP0, UPT, UR5, UR8, UP0 ;  /* 0x000000080500728c */ /* 0x000fe40008706670 */
[----:B------:R-:W-:Y:S02]  /*4e10*/  USHF.R.U32.HI UR4, URZ, UR23, UR4 ;  /* 0x00000017ff047299 */ /* 0x000fe40008011604 */
[----:B------:R-:W-:Y:S02]  /*4e20*/  UIMAD.WIDE.U32 UR8, UR5, UR22, URZ ;  /* 0x00000016050872a5 */ /* 0x000fe4000f8e00ff */
[----:B------:R-:W-:Y:S04]  /*4e30*/  USEL UR10, UR6, UR4, !UP4 ;  /* 0x00000004060a7287 */ /* 0x000fe8000e000000 */
[----:B------:R-:W-:Y:S01]  /*4e40*/  UIADD3 UR11, UPT, UPT, -UR10, URZ, URZ ;  /* 0x000000ff0a0b7290 */ /* 0x000fe2000fffe1ff */
[----:B------:R-:W-:Y:S02]  /*4e50*/  @!UP0 UMOV UR4, UR9 ;  /* 0x0000000900048c82 */ /* 0x000fe40008000000 */
[----:B------:R-:W-:Y:S02]  /*4e60*/  @!UP0 USHF.R.U32.HI UR4, URZ, UR23, UR4 ;  /* 0x00000017ff048299 */ /* 0x000fe40008011604 */
[----:B------:R-:W-:Y:S02]  /*4e70*/  UIMAD UR8, UR42, UR11, UR6 ;  /* 0x0000000b2a0872a4 */ /* 0x000fe4000f8e0206 */
[----:B------:R-:W-:Y:S04]  /*4e80*/  @!UP0 USEL UR4, UR5, UR4, !UP4 ;  /* 0x0000000405048287 */ /* 0x000fe8000e000000 */
[----:B------:R-:W-:Y:S02]  /*4e90*/  @!UP0 UIMAD UR7, UR7, UR8, UR4 ;  /* 0x00000008070782a4 */ /* 0x000fe4000f8e0204 */
[----:B------:R-:W-:Y:S02]  /*4ea0*/  @!UP0 UIADD3 UR9, UPT, UPT, UR10, -UR4, URZ ;  /* 0x800000040a098290 */ /* 0x000fe4000fffe0ff */
[----:B------:R-:W-:Y:S02]  /*4eb0*/  UIADD3 UR8, UPT, UPT, -UR6, URZ, URZ ;  /* 0x000000ff06087290 */ /* 0x000fe4000fffe1ff */
[----:B------:R-:W-:Y:S02]  /*4ec0*/  UIADD3 UR4, UPT, UPT, -UR5, URZ, URZ ;  /* 0x000000ff05047290 */ /* 0x000fe4000fffe1ff */
[----:B------:R-:W-:Y:S03]  /*4ed0*/  @!UP0 UIMAD UR6, UR9, UR42, UR5 ;  /* 0x0000002a090682a4 */ /* 0x000fe6000f8e0205 */
[----:B------:R-:W-:Y:S01]  /*4ee0*/  @!UP0 UMOV UR5, UR7 ;  /* 0x0000000700058c82 */ /* 0x000fe20008000000 */
[----:B------:R-:W-:Y:S02]  /*4ef0*/  UIMAD UR7, UR15, UR4, UR14 ;  /* 0x000000040f0772a4 */ /* 0x000fe4000f8e020e */
[----:B------:R-:W-:Y:S02]  /*4f00*/  UIMAD UR4, UR34, UR8, UR13 ;  /* 0x00000008220472a4 */ /* 0x000fe4000f8e020d */
[----:B------:R-:W-:Y:S02]  /*4f10*/  UIMAD UR14, UR5, UR15, UR7 ;  /* 0x0000000f050e72a4 */ /* 0x000fe4000f8e0207 */
[----:B------:R-:W-:Y:S11]  /*4f20*/  UIMAD UR13, UR6, UR34, UR4 ;  /* 0x00000022060d72a4 */ /* 0x000ff6000f8e0204 */
[----:B------:R-:W-:Y:S01]  /*4f30*/  @!UPT UIADD3 URZ, UPT, UPT, URZ, URZ, URZ ;  /* 0x000000fffffff290 */ /* 0x000fe2000fffe0ff */
.L_x_92:
[----:B------:R-:W2:Y:S01]  /*4f40*/  @!UP2 LDCU.128 UR8, c[0x0][0xb10] ;  /* 0x00016200ff08a7ac */ /* 0x000ea20008000c00 */
[C---:B------:R-:W-:Y:S02]  /*4f50*/  ISETP.NE.U32.AND P1, PT, R4.reuse, RZ, PT ;  /* 0x000000ff0400720c */ /* 0x040fe40003f25070 */
[----:B------:R-:W-:Y:S02]  /*4f60*/  ISETP.NE.U32.AND P0, PT, R4, RZ, PT ;  /* 0x000000ff0400720c */ /* 0x000fe40003f05070 */
[C---:B------:R-:W-:Y:S02]  /*4f70*/  ISETP.NE.AND.EX P1, PT, R5.reuse, RZ, PT, P1 ;  /* 0x000000ff0500720c */ /* 0x040fe40003f25310 */
[----:B------:R-:W-:Y:S01]  /*4f80*/  ISETP.NE.AND.EX P0, PT, R5, RZ, PT, P0 ;  /* 0x000000ff0500720c */ /* 0x000fe20003f05300 */
[----:B------:R-:W3:Y:S01]  /*4f90*/  @!UP2 LDCU UR5, c[0x0][0xb0c] ;  /* 0x00016180ff05a7ac */ /* 0x000ee20008000800 */
[----:B------:R-:W-:Y:S02]  /*4fa0*/  USHF.L.U32 UR26, UR26, 0x6, URZ ;  /* 0x000000061a1a7899 */ /* 0x000fe400080006ff */
[----:B------:R-:W-:Y:S02]  /*4fb0*/  USHF.L.U32 UR27, UR20, 0x6, URZ ;  /* 0x00000006141b7899 */ /* 0x000fe400080006ff */
[----:B--2---:R-:W-:Y:S07]  /*4fc0*/  UIMAD.WIDE.U32 UR6, UR14, UR8, URZ ;  /* 0x000000080e0672a5 */ /* 0x004fee000f8e00ff */
[----:B------:R-:W-:Y:S01]  /*4fd0*/  @!UP2 UMOV UR4, UR7 ;  /* 0x000000070004ac82 */ /* 0x000fe20008000000 */
[----:B---3--:R-:W-:Y:S02]  /*4fe0*/  @!UP2 UISETP.NE.AND UP0, UPT, UR5, 0x1, UPT ;  /* 0x000000010500a88c */ /* 0x008fe4000bf05270 */
[----:B------:R-:W-:Y:S02]  /*4ff0*/  @!UP2 USHF.R.U32.HI UR4, URZ, UR9, UR4 ;  /* 0x00000009ff04a299 */ /* 0x000fe40008011604 */
[----:B------:R-:W-:Y:S02]  /*5000*/  UIMAD.WIDE.U32 UR6, UR13, UR11, URZ ;  /* 0x0000000b0d0672a5 */ /* 0x000fe4000f8e00ff */
[----:B------:R-:W-:Y:S02]  /*5010*/  @!UP2 USEL UR8, UR14, UR4, !UP0 ;  /* 0x000000040e08a287 */ /* 0x000fe4000c000000 */
[----:B------:R-:W-:Y:S03]  /*5020*/  @!UP2 UISETP.NE.AND UP0, UPT, UR10, 0x1, UPT ;  /* 0x000000010a00a88c */ /* 0x000fe6000bf05270 */
[----:B------:R-:W-:Y:S02]  /*5030*/  @!UP2 UMOV UR6, UR7 ;  /* 0x000000070006ac82 */ /* 0x000fe40008000000 */
[----:B------:R-:W2:Y:S02]  /*5040*/  @!UP2 LDCU UR4, c[0x0][0xb20] ;  /* 0x00016400ff04a7ac */ /* 0x000ea40008000800 */
[----:B--2---:R-:W-:Y:S04]  /*5050*/  @!UP2 USHF.R.U32.HI UR6, URZ, UR4, UR6 ;  /* 0x00000004ff06a299 */ /* 0x004fe80008011606 */
[----:B------:R-:W-:Y:S04]  /*5060*/  @!UP2 USEL UR6, UR13, UR6, !UP0 ;  /* 0x000000060d06a287 */ /* 0x000fe8000c000000 */
[----:B------:R-:W-:Y:S02]  /*5070*/  @!UP2 UIADD3 UR4, UPT, UPT, -UR8, UR6, URZ ;  /* 0x000000060804a290 */ /* 0x000fe4000fffe1ff */
[----:B------:R-:W-:Y:S02]  /*5080*/  @!UP2 UIADD3 UR6, UPT, UPT, UR8, -UR6, URZ ;  /* 0x800000060806a290 */ /* 0x000fe4000fffe0ff */
[----:B------:R-:W-:Y:S02]  /*5090*/  @!UP2 UIMAD UR14, UR4, UR5, UR14 ;  /* 0x00000005040ea2a4 */ /* 0x000fe4000f8e020e */
[----:B------:R-:W-:Y:S01]  /*50a0*/  @!UP2 UIMAD UR13, UR6, UR10, UR13 ;  /* 0x0000000a060da2a4 */ /* 0x000fe2000f8e020d */
[----:B------:R-:W-:Y:S11]  /*50b0*/  BRA.U UP3, `(.L_x_93) ;  /* 0x0000000103107547 */ /* 0x000ff6000b800000 */
[----:B------:R-:W-:Y:S04]  /*50c0*/  MOV R6, UR40 ;  /* 0x0000002800067c02 */ /* 0x000fe80008000f00 */
[----:B------:R-:W-:Y:S04]  /*50d0*/  SHF.L.U32 R6, R6, 0x1f, RZ ;  /* 0x0000001f06067819 */ /* 0x000fe800000006ff */
[----:B------:R-:W2:Y:S02]  /*50e0*/  SYNCS.PHASECHK.TRANS64.TRYWAIT P2, [UR29+0x88], R6 ;  /* 0x00008806ff0075a7 */ /* 0x000ea4000804111d */
[----:B--2---:R-:W-:Y:S05]  /*50f0*/  @!P2 BRA `(.L_x_94) ;  /* 0x000000380018a947 */ /* 0x004fea0003800000 */
.L_x_93:
[----:B------:R-:W-:Y:S05]  /*5100*/  @!P1 BRA `(.L_x_95) ;  /* 0x0000000000309947 */ /* 0x000fea0003800000 */
[----:B----4-:R-:W-:Y:S01]  /*5110*/  ISETP.NE.U32.AND P1, PT, R2, RZ, PT ;  /* 0x000000ff0200720c */ /* 0x010fe20003f25070 */
[----:B------:R-:W2:Y:S01]  /*5120*/  LDCU.64 UR4, c[0x0][0x358] ;  /* 0x00006b00ff0477ac */ /* 0x000ea20008000a00 */
[----:B------:R-:W-:Y:S02]  /*5130*/  IMAD.MOV.U32 R46, RZ, RZ, 0x1 ;  /* 0x00000001ff2e7424 */ /* 0x000fe400078e00ff */
[----:B------:R-:W-:Y:S11]  /*5140*/  ISETP.NE.AND.EX P1, PT, R3, RZ, PT, P1 ;  /* 0x000000ff0300720c */ /* 0x000ff60003f25310 */
[----:B------:R-:W-:Y:S02]  /*5150*/  @!UPT UIADD3 URZ, UPT, UPT, URZ, URZ, URZ ;  /* 0x000000fffffff290 */ /* 0x000fe4000fffe0ff */
[----:B------:R-:W3:Y:S01]  /*5160*/  @P1 LDC.64 R8, c[0x0][0x888] ;  /* 0x00022200ff081b82 */ /* 0x000ee20000000a00 */
[----:B-1----:R-:W-:Y:S04]  /*5170*/  @P1 IMAD R0, R4, UR36, RZ ;  /* 0x0000002404001c24 */ /* 0x002fe8000f8e02ff */
[----:B---3--:R-:W-:Y:S04]  /*5180*/  @P1 IMAD.WIDE R8, R0, 0x4, R8 ;  /* 0x0000000400081825 */ /* 0x008fe800078e0208 */
[----:B------:R-:W-:Y:S01]  /*5190*/  HFMA2 R0, -RZ, RZ, 0, 5.9604644775390625e-08 ;  /* 0x00000001ff007431 */ /* 0x000fe200000001ff */
[----:B--2--5:R2:W5:Y:S04]  /*51a0*/  @P1 LDG.E R26, desc[UR4][R8.64] ;  /* 0x00000004081a1981 */ /* 0x024568000c1e1900 */
[----:B------:R-:W-:Y:S01]  /*51b0*/  @!P1 PRMT R46, R0, 0x7610, R46 ;  /* 0x00007610002e9816 */ /* 0x000fe2000000002e */
[----:B--2---:R-:W3:Y:S06]  /*51c0*/  @!P1 LDC R26, c[0x0][0x880] ;  /* 0x00022000ff1a9b82 */ /* 0x004eec0000000800 */
.L_x_95:
[----:B---3-5:R-:W-:Y:S01]  /*51d0*/  @!P0 FSETP.EQ.AND P1, PT, R26, RZ, PT ;  /* 0x000000ff1a00820b */ /* 0x028fe20003f22000 */
[----:B------:R-:W-:Y:S01]  /*51e0*/  @!UPT UIADD3 URZ, UPT, UPT, URZ, URZ, URZ ;  /* 0x000000fffffff290 */ /* 0x000fe2000fffe0ff */
[----:B------:R-:W-:Y:S11]  /*51f0*/  @!P0 BRA `(.L_x_96) ;  /* 0x0000000000188947 */ /* 0x000ff60003800000 */
[----:B------:R-:W-:Y:S02]  /*5200*/  LOP3.LUT P0, RZ, R46, 0xff, RZ, 0xc0, !PT ;  /* 0x000000ff2eff7812 */ /* 0x000fe4000780c0ff */
[----:B----4-:R-:W-:Y:S04]  /*5210*/  ISETP.NE.U32.AND P1, PT, R2, RZ, PT ;  /* 0x000000ff0200720c */ /* 0x010fe80003f25070 */
[----:B------:R-:W-:Y:S04]  /*5220*/  ISETP.NE.AND.EX P1, PT, R3, RZ, PT, P1 ;  /* 0x000000ff0300720c */ /* 0x000fe80003f25310 */
[----:B------:R-:W-:Y:S03]  /*5230*/  PLOP3.LUT P1, PT, P1, PT, PT, 0x8, 0x80 ;  /* 0x000000000080781c */ /* 0x000fe60000f2e170 */
[----:B------:R-:W-:Y:S11]  /*5240*/  @P0 FSETP.EQ.AND P1, PT, R26, RZ, PT ;  /* 0x000000ff1a00020b */ /* 0x000ff60003f22000 */
[----:B------:R-:W-:Y:S02]  /*5250*/  @!UPT UIADD3 URZ, UPT, UPT, URZ, URZ, URZ ;  /* 0x000000fffffff290 */ /* 0x000fe4000fffe0ff */
.L_x_96:
[----:B------:R-:W-:Y:S01]  /*5260*/  ULEA UR4, UR12, UR29, 0x3 ;  /* 0x0000001d0c047291 */ /* 0x000fe2000f8e18ff */
[----:B------:R-:W-:Y:S02]  /*5270*/  SHF.L.U32 R9, R15, 0x1f, RZ ;  /* 0x0000001f0f097819 */ /* 0x000fe400000006ff */
[----:B------:R-:W-:Y:S04]  /*5280*/  ELECT P0, URZ, PT ;  /* 0x0000000000ff782f */ /* 0x000fe80003800000 */
[----:B------:R-:W-:Y:S02]  /*5290*/  PLOP3.LUT P1, PT, P1, P0, PT, 0xf2, 0x2f ;  /* 0x00000000002f781c */ /* 0x000fe40000f21e72 */
[----:B------:R-:W2:Y:S11]  /*52a0*/  SYNCS.PHASECHK.TRANS64.TRYWAIT P2, [UR4+0x68], R9 ;  /* 0x00006809ff0075a7 */ /* 0x000eb60008041104 */
[----:B------:R-:W-:Y:S05]  /*52b0*/  @!P1 IADD3 R8, P0, PT, R16, 0x580, RZ ;  /* 0x0000058010089810 */ /* 0x000fea0007f1e0ff */
[----:B-1----:R-:W-:Y:S01]  /*52c0*/  @!P1 IMAD.X R6, RZ, RZ, R17, P0 ;  /* 0x000000ffff069224 */ /* 0x002fe200000e0611 */
[----:B--2---:R-:W-:Y:S07]  /*52d0*/  @!P2 BRA `(.L_x_97) ;  /* 0x0000003400b8a947 */ /* 0x004fee0003800000 */
.L_x_173:
[----:B------:R-:W-:Y:S01]  /*52e0*/  @!P1 R2UR UR6, R6 ;  /* 0x00000000060692ca */ /* 0x000fe200000e0000 */
[----:B------:R-:W-:Y:S01]  /*52f0*/  UIADD3 UR5, UPT, UPT, UR12, 0x1, URZ ;  /* 0x000000010c057890 */ /* 0x000fe2000fffe0ff */
[----:B------:R-:W-:Y:S01]  /*5300*/  @!P1 R2UR UR7, R8 ;  /* 0x00000000080792ca */ /* 0x000fe200000e0000 */
[----:B------:R-:W-:Y:S01]  /*5310*/  UIADD3 UR25, UPT, UPT, UR4, 0x50, URZ ;  /* 0x0000005004197890 */ /* 0x000fe2000fffe0ff */
[----:B-1----:R-:W-:Y:S01]  /*5320*/  @!P1 IMAD.MOV.U32 R0, RZ, RZ, 0x1000 ;  /* 0x00001000ff009424 */ /* 0x002fe200078e00ff */
[----:B------:R-:W-:Y:S01]  /*5330*/  UISETP.NE.AND UP0, UPT, UR5, 0x3, UPT ;  /* 0x000000030500788c */ /* 0x000fe2000bf05270 */
[----:B------:R-:W-:Y:S01]  /*5340*/  VIADD R14, R14, 0x1 ;  /* 0x000000010e0e7836 */ /* 0x000fe20000000000 */
[----:B------:R-:W-:Y:S01]  /*5350*/  UMOV UR18, 0x0 ;  /* 0x0000000000127882 */ /* 0x000fe20000000000 */
[----:B------:R-:W-:Y:S01]  /*5360*/  UMOV UR19, 0x10000000 ;  /* 0x1000000000137882 */ /* 0x000fe20000000000 */
[----:B------:R-:W-:Y:S02]  /*5370*/  USEL UR21, UR5, URZ, UP0 ;  /* 0x000000ff05157287 */ /* 0x000fe40008000000 */
[----:B------:R-:W-:Y:S02]  /*5380*/  USEL UR9, URZ, 0x1, UP0 ;  /* 0x00000001ff097887 */ /* 0x000fe40008000000 */
[----:B------:R-:W-:Y:S01]  /*5390*/  VOTEU.ALL UP0, P1 ;  /* 0x0000000000ff7886 */ /* 0x000fe20000800000 */
[----:B------:R-:W-:Y:S01]  /*53a0*/  IMAD.U32 R9, RZ, RZ, UR6 ;  /* 0x00000006ff097e24 */ /* 0x000fe2000f8e00ff */
[----:B------:R-:W-:Y:S01]  /*53b0*/  UMOV UR28, UR36 ;  /* 0x00000024001c7c82 */ /* 0x000fe20008000000 */
[----:B------:R-:W-:Y:S01]  /*53c0*/  IMAD.U32 R8, RZ, RZ, UR7 ;  /* 0x00000007ff087e24 */ /* 0x000fe2000f8e00ff */
[----:B------:R-:W-:Y:S01]  /*53d0*/  LOP3.LUT R15, R15, UR9, RZ, 0x3c, !PT ;  /* 0x000000090f0f7c12 */ /* 0x000fe2000f8e3cff */
[----:B------:R-:W-:Y:S01]  /*53e0*/  @!UP0 ULEA UR5, UR12, UR29, 0xc ;  /* 0x0000001d0c058291 */ /* 0x000fe2000f8e60ff */
[----:B------:R-:W-:Y:S01]  /*53f0*/  @!P1 R2UR UR7, R9 ;  /* 0x00000000090792ca */ /* 0x000fe200000e0000 */
[----:B------:R-:W-:Y:S01]  /*5400*/  @!UP0 UIADD3 UR10, UPT, UPT, UR26, 0x20, URZ ;  /* 0x000000201a0a8890 */ /* 0x000fe2000fffe0ff */
[----:B------:R-:W-:Y:S01]  /*5410*/  @!P1 R2UR UR6, R8 ;  /* 0x00000000080692ca */ /* 0x000fe200000e0000 */
[----:B------:R-:W-:Y:S01]  /*5420*/  @!UP0 UIADD3 UR24, UPT, UPT, UR5, 0x200, URZ ;  /* 0x0000020005188890 */ /* 0x000fe2000fffe0ff */
[----:B------:R-:W-:Y:S01]  /*5430*/  SHF.L.U32 R6, R15, 0x1f, RZ ;  /* 0x0000001f0f067819 */ /* 0x000fe200000006ff */
[----:B------:R-:W-:Y:S01]  /*5440*/  @!UP0 UIADD3 UR8, UPT, UPT, UR5, 0xa00, URZ ;  /* 0x00000a0005088890 */ /* 0x000fe2000fffe0ff */
[----:B------:R-:W-:Y:S01]  /*5450*/  VOTEU.ALL UP0, P1 ;  /* 0x0000000000ff7886 */ /* 0x000fe20000800000 */
[----:B------:R-:W-:Y:S01]  /*5460*/  UMOV UR11, UR27 ;  /* 0x0000001b000b7c82 */ /* 0x000fe20008000000 */
[----:B------:R-:W-:Y:S01]  /*5470*/  UMOV UR12, UR36 ;  /* 0x00000024000c7c82 */ /* 0x000fe20008000000 */
[----:B------:R-:W-:Y:S01]  /*5480*/  UMOV UR9, UR25 ;  /* 0x0000001900097c82 */ /* 0x000fe20008000000 */
[----:B------:R-:W-:Y:S02]  /*5490*/  UPRMT UR16, UR55, 0x654, UR25 ;  /* 0x0000065437107896 */ /* 0x000fe40008000019 */
[----:B------:R-:W-:Y:S03]  /*54a0*/  ULEA UR5, UR21, UR29, 0x3 ;  /* 0x0000001d15057291 */ /* 0x000fe6000f8e18ff */
[----:B------:R1:W-:Y:S01]  /*54b0*/  @!UP0 UTMALDG.3D [UR24], [UR6], desc[UR18] ;  /* 0x00001218060085b4 */ /* 0x0003e20008011000 */
[----:B------:R-:W-:Y:S05]  /*54c0*/  VOTEU.ALL UP0, P1 ;  /* 0x0000000000ff7886 */ /* 0x000fea0000800000 */
[----:B------:R1:W-:Y:S01]  /*54d0*/  @!UP0 UTMALDG.3D [UR8], [UR6], desc[UR18] ;  /* 0x00001208060085b4 */ /* 0x0003e20008011000 */
[----:B------:R1:W-:Y:S01]  /*54e0*/  @!P1 SYNCS.ARRIVE.TRANS64.RED.A0TR RZ, [UR4+0x50], R0 ;  /* 0x00005000ffff99a7 */ /* 0x0003e20008300404 */
[----:B------:R-:W-:Y:S01]  /*54f0*/  SYNCS.ARRIVE.TRANS64.RED.A1T0 RZ, [UR16], RZ ;  /* 0x000000ffffff79a7 */ /* 0x000fe20008100410 */
[----:B------:R-:W2:Y:S02]  /*5500*/  SYNCS.PHASECHK.TRANS64.TRYWAIT P0, [UR5+0x68], R6 ;  /* 0x00006806ff0075a7 */ /* 0x000ea40008001105 */
[----:B-12---:R-:W-:Y:S05]  /*5510*/  @!P0 BRA `(.L_x_98) ;  /* 0x0000003400408947 */ /* 0x006fea0003800000 */
.L_x_175:
[----:B------:R-:W-:Y:S01]  /*5520*/  UIADD3 UR17, UPT, UPT, UR5, 0x50, URZ ;  /* 0x0000005005117890 */ /* 0x000fe2000fffe0ff */
[----:B-1----:R-:W-:Y:S01]  /*5530*/  @!P1 IADD3 R6, P0, PT, R16, 0x580, RZ ;  /* 0x0000058010069810 */ /* 0x002fe20007f1e0ff */
[----:B------:R-:W-:Y:S01]  /*5540*/  UPLOP3.LUT UP3, UPT, UPT, UPT, UPT, 0x80, 0x8 ;  /* 0x000000000008789c */ /* 0x000fe20003f6f070 */
[----:B------:R-:W-:Y:S01]  /*5550*/  R2UR UR43, R50 ;  /* 0x00000000322b72ca */ /* 0x000fe200000e0000 */
[----:B------:R-:W-:Y:S01]  /*5560*/  UMOV UR24, 0x0 ;  /* 0x0000000000187882 */ /* 0x000fe20000000000 */
[----:B------:R-:W-:Y:S01]  /*5570*/  @!P1 R2UR UR6, R6 ;  /* 0x00000000060692ca */ /* 0x000fe200000e0000 */
[----:B------:R-:W-:Y:S01]  /*5580*/  @!P1 IMAD.X R0, RZ, RZ, R17, P0 ;  /* 0x000000ffff009224 */ /* 0x000fe200000e0611 */
[----:B------:R-:W-:Y:S01]  /*5590*/  UMOV UR25, 0x10000000 ;  /* 0x1000000000197882 */ /* 0x000fe20000000000 */
[----:B------:R-:W-:Y:S01]  /*55a0*/  UMOV UR19, UR27 ;  /* 0x0000001b00137c82 */ /* 0x000fe20008000000 */
[----:B------:R-:W-:Y:S01]  /*55b0*/  UMOV UR20, UR36 ;  /* 0x0000002400147c82 */ /* 0x000fe20008000000 */
[----:B------:R-:W-:Y:S01]  /*55c0*/  UMOV UR11, UR27 ;  /* 0x0000001b000b7c82 */ /* 0x000fe20008000000 */
[----:B------:R-:W-:Y:S01]  /*55d0*/  @!P1 R2UR UR4, R0 ;  /* 0x00000000000492ca */ /* 0x000fe200000e0000 */
[----:B------:R-:W-:Y:S01]  /*55e0*/  UMOV UR12, UR36 ;  /* 0x00000024000c7c82 */ /* 0x000fe20008000000 */
[----:B------:R-:W-:Y:S01]  /*55f0*/  UMOV UR9, UR17 ;  /* 0x0000001100097c82 */ /* 0x000fe20008000000 */
[----:B------:R-:W-:Y:S01]  /*5600*/  VOTEU.ALL UP0, P1 ;  /* 0x0000000000ff7886 */ /* 0x000fe20000800000 */
[----:B------:R-:W-:Y:S01]  /*5610*/  R2UR UR28, R51 ;  /* 0x00000000331c72ca */ /* 0x000fe200000e0000 */
[----:B------:R-:W-:Y:S01]  /*5620*/  UMOV UR36, UR30 ;  /* 0x0000001e00247c82 */ /* 0x000fe20008000000 */
[----:B------:R-:W-:Y:S01]  /*5630*/  ISETP.NE.AND P0, PT, R14, 0x2, PT ;  /* 0x000000020e00780c */ /* 0x000fe20003f05270 */
[----:B------:R-:W-:Y:S01]  /*5640*/  IMAD.U32 R8, RZ, RZ, UR6 ;  /* 0x00000006ff087e24 */ /* 0x000fe2000f8e00ff */
[----:B------:R-:W-:Y:S02]  /*5650*/  @!UP0 UIADD3 UR18, UPT, UPT, UR26, 0x10, URZ ;  /* 0x000000101a128890 */ /* 0x000fe4000fffe0ff */
[----:B------:R-:W-:Y:S01]  /*5660*/  @!UP0 UIADD3 UR10, UPT, UPT, UR26, 0x30, URZ ;  /* 0x000000301a0a8890 */ /* 0x000fe2000fffe0ff */
[----:B------:R-:W-:Y:S01]  /*5670*/  SEL R0, RZ, 0x1, P0 ;  /* 0x00000001ff007807 */ /* 0x000fe20000000000 */
[----:B------:R-:W-:Y:S01]  /*5680*/  UIADD3 UR26, UPT, UPT, UR13, UR43, URZ ;  /* 0x0000002b0d1a7290 */ /* 0x000fe2000fffe0ff */
[----:B------:R-:W-:Y:S01]  /*5690*/  IMAD.U32 R9, RZ, RZ, UR4 ;  /* 0x00000004ff097e24 */ /* 0x000fe2000f8e00ff */
[----:B------:R-:W-:Y:S01]  /*56a0*/  @!P1 R2UR UR6, R8 ;  /* 0x00000000080692ca */ /* 0x000fe200000e0000 */
[----:B------:R-:W-:Y:S01]  /*56b0*/  @!UP0 ULEA UR4, UR21, UR29, 0xc ;  /* 0x0000001d15048291 */ /* 0x000fe2000f8e60ff */
[----:B------:R-:W-:Y:S02]  /*56c0*/  LOP3.LUT R13, R13, R0, RZ, 0x3c, !PT ;  /* 0x000000000d0d7212 */ /* 0x000fe400078e3cff */
[----:B------:R-:W-:Y:S01]  /*56d0*/  @!P1 R2UR UR7, R9 ;  /* 0x00000000090792ca */ /* 0x000fe200000e0000 */
[----:B------:R-:W-:Y:S01]  /*56e0*/  @!UP0 UIADD3 UR16, UPT, UPT, UR4, 0x200, URZ ;  /* 0x0000020004108890 */ /* 0x000fe2000fffe0ff */
[----:B------:R-:W-:Y:S01]  /*56f0*/  SEL R14, R14, RZ, P0 ;  /* 0x000000ff0e0e7207 */ /* 0x000fe20000000000 */
[----:B------:R-:W-:Y:S01]  /*5700*/  @!UP0 UIADD3 UR8, UPT, UPT, UR4, 0xa00, URZ ;  /* 0x00000a0004088890 */ /* 0x000fe2000fffe0ff */
[----:B------:R-:W-:Y:S01]  /*5710*/  VOTEU.ALL UP0, P1 ;  /* 0x0000000000ff7886 */ /* 0x000fe20000800000 */
[----:B------:R-:W-:Y:S08]  /*5720*/  UPRMT UR4, UR55, 0x654, UR17 ;  /* 0x0000065437047896 */ /* 0x000ff00008000011 */
[----:B------:R1:W-:Y:S01]  /*5730*/  @!UP0 UTMALDG.3D [UR16], [UR6], desc[UR24] ;  /* 0x00001810060085b4 */ /* 0x0003e20008011000 */
[----:B------:R-:W-:Y:S05]  /*5740*/  VOTEU.ALL UP0, P1 ;  /* 0x0000000000ff7886 */ /* 0x000fea0000800000 */
[----:B------:R2:W-:Y:S01]  /*5750*/  @!UP0 UTMALDG.3D [UR8], [UR6], desc[UR24] ;  /* 0x00001808060085b4 */ /* 0x0005e20008011000 */
[----:B------:R3:W-:Y:S01]  /*5760*/  @!P1 SYNCS.ARRIVE.TRANS64.RED.A0TR RZ, [UR5+0x50], R7 ;  /* 0x00005007ffff99a7 */ /* 0x0007e20008300405 */
[----:B------:R-:W-:Y:S01]  /*5770*/  SYNCS.ARRIVE.TRANS64.RED.A1T0 RZ, [UR4], RZ ;  /* 0x000000ffffff79a7 */ /* 0x000fe20008100404 */
[----:B------:R-:W-:Y:S04]  /*5780*/  UIADD3 UR4, UPT, UPT, UR21, 0x1, URZ ;  /* 0x0000000115047890 */ /* 0x000fe8000fffe0ff */
[----:B------:R-:W-:Y:S04]  /*5790*/  UISETP.NE.AND UP0, UPT, UR4, 0x3, UPT ;  /* 0x000000030400788c */ /* 0x000fe8000bf05270 */
[----:B------:R-:W-:Y:S02]  /*57a0*/  USEL UR5, URZ, 0x1, UP0 ;  /* 0x00000001ff057887 */ /* 0x000fe40008000000 */
[----:B-1----:R-:W-:Y:S04]  /*57b0*/  UIADD3 UR20, UPT, UPT, UR14, UR28, URZ ;  /* 0x0000001c0e147290 */ /* 0x002fe8000fffe0ff */
[----:B------:R-:W-:Y:S01]  /*57c0*/  LOP3.LUT R15, R15, UR5, RZ, 0x3c, !PT ;  /* 0x000000050f0f7c12 */ /* 0x000fe2000f8e3cff */
[----:B--2---:R-:W-:Y:S01]  /*57d0*/  USEL UR12, UR4, URZ, UP0 ;  /* 0x000000ff040c7287 */ /* 0x004fe20008000000 */
[----:B------:R-:W-:Y:S11]  /*57e0*/  BRA.U UP1, `(.L_x_99) ;  /* 0xfffffff101b47547 */ /* 0x000ff6000b83ffff */
[----:B------:R-:W-:Y:S01]  /*57f0*/  UIADD3 UR29, UPT, UPT, UR29, 0x68, URZ ;  /* 0x000000681d1d7890 */ /* 0x000fe2000fffe0ff */
[----:B----4-:R-:W-:-:S03]  /*5800*/  SHF.L.U32 R2, R15, 0x1f, RZ ;  /* 0x0000001f0f027819 */ /* 0x010fc600000006ff */
[----:B------:R-:W-:-:S09]  /*5810*/  ULEA UR4, UR12, UR29, 0x3 ;  /* 0x0000001d0c047291 */ /* 0x000fd2000f8e18ff */
[----:B------:R-:W1:Y:S02]  /*5820*/  SYNCS.PHASECHK.TRANS64.TRYWAIT P0, [UR4], R2 ;  /* 0x00000002ff0075a7 */ /* 0x000e640008001104 */
[----:B-1----:R-:W-:Y:S05]  /*5830*/  @!P0 BRA `(.L_x_100) ;  /* 0x0000003000908947 */ /* 0x002fea0003800000 */
.L_x_177:
        /* <DEDUP_REMOVED lines=9> */
.L_x_179:
[----:B------:R-:W-:-:S04]  /*58d0*/  UIADD3 UR4, UPT, UPT, UR4, 0x1, URZ ;  /* 0x0000000104047890 */ /* 0x000fc8000fffe0ff */
[----:B------:R-:W-:-:S04]  /*58e0*/  UISETP.NE.AND UP0, UPT, UR4, 0x3, UPT ;  /* 0x000000030400788c */ /* 0x000fc8000bf05270 */
[----:B------:R-:W-:Y:S02]  /*58f0*/  USEL UR5, URZ, 0x1, UP0 ;  /* 0x00000001ff057887 */ /* 0x000fe40008000000 */
[----:B------:R-:W-:-:S04]  /*5900*/  USEL UR4, UR4, URZ, UP0 ;  /* 0x000000ff04047287 */ /* 0x000fc80008000000 */
[----:B------:R-:W-:Y:S01]  /*5910*/  ULEA UR4, UR4, UR29, 0x3 ;  /* 0x0000001d04047291 */ /* 0x000fe2000f8e18ff */
[----:B-1----:R-:W-:-:S04]  /*5920*/  LOP3.LUT R2, R15, UR5, RZ, 0x3c, !PT ;  /* 0x000000050f027c12 */ /* 0x002fc8000f8e3cff */
[----:B------:R-:W-:Y:S01]  /*5930*/  SHF.L.U32 R2, R2, 0x1f, RZ ;  /* 0x0000001f02027819 */ /* 0x000fe200000006ff */
[----:B------:R-:W-:-:S07]  /*5940*/  IMAD.U32 R0, RZ, RZ, UR4 ;  /* 0x00000004ff007e24 */ /* 0x000fce000f8e00ff */
.L_x_102:
[----:B-1----:R1:W2:Y:S02]  /*5950*/  SYNCS.PHASECHK.TRANS64.TRYWAIT P0, [R0+URZ], R2 ;  /* 0x00000002000075a7 */ /* 0x0022a400080011ff */
[----:B--2---:R-:W-:Y:S05]  /*5960*/  @!P0 NANOSLEEP.SYNCS 0x989680 ;  /* 0x009896800000895d */ /* 0x004fea0003900000 */
[----:B------:R-:W2:Y:S02]  /*5970*/  @!P0 SYNCS.PHASECHK.TRANS64 P0, [R0+URZ], R2 ;  /* 0x00000002000085a7 */ /* 0x000ea400080010ff */
[----:B--2---:R-:W-:Y:S05]  /*5980*/  @P0 EXIT ;  /* 0x000000000000094d */ /* 0x004fea0003800000 */
[----:B------:R-:W-:Y:S05]  /*5990*/  BRA `(.L_x_102) ;  /* 0xfffffffc00ec7947 */ /* 0x000fea000383ffff */
.L_x_90:
[----:B------:R-:W-:-:S06]  /*59a0*/  UISETP.GE.AND UP0, UPT, UR18, 0x4, UPT ;  /* 0x000000041200788c */ /* 0x000fcc000bf06270 */
[----:B------:R-:W-:-:S13]  /*59b0*/  PLOP3.LUT P0, PT, PT, PT, UP0, 0x80, 0x8 ;  /* 0x000000000008781c */ /* 0x000fda0003f0f008 */
[----:B------:R-:W-:Y:S05]  /*59c0*/  @!P0 EXIT ;  /* 0x000000000000894d */ /* 0x000fea0003800000 */
[----:B------:R-:W-:Y:S01]  /*59d0*/  BAR.SYNC.DEFER_BLOCKING 0x6, 0xa0 ;  /* 0x0182800000007b1d */ /* 0x000fe20000010000 */
[C---:B------:R-:W-:Y:S01]  /*59e0*/  IMAD.SHL.U32 R45, R58.reuse, 0x10, RZ ;  /* 0x000000103a2d7824 */ /* 0x040fe200078e00ff */
[----:B------:R-:W-:Y:S01]  /*59f0*/  CS2R R56, SRZ ;  /* 0x0000000000387805 */ /* 0x000fe2000001ff00 */
[----:B------:R-:W-:Y:S02]  /*5a00*/  IMAD.SHL.U32 R3, R47, 0x200000, RZ ;  /* 0x002000002f037824 */ /* 0x000fe400078e00ff */
[C---:B------:R-:W-:Y:S01]  /*5a10*/  IMAD.U32 R23, R58.reuse, 0x10000, RZ ;  /* 0x000100003a177824 */ /* 0x040fe200078e00ff */
[----:B------:R-:W-:Y:S01]  /*5a20*/  UMOV UR45, 0x400 ;  /* 0x00000400002d7882 */ /* 0x000fe20000000000 */
[----:B------:R-:W1:Y:S01]  /*5a30*/  LDCU.64 UR4, c[0x0][0x890] ;  /* 0x00011200ff0477ac */ /* 0x000e620008000a00 */
[----:B------:R-:W2:Y:S01]  /*5a40*/  LDC.64 R42, c[0x0][0x8b0] ;  /* 0x00022c00ff2a7b82 */ /* 0x000ea20000000a00 */
[----:B------:R-:W-:Y:S01]  /*5a50*/  IMAD.SHL.U32 R2, R58, 0x2, RZ ;  /* 0x000000023a027824 */ /* 0x000fe200078e00ff */
[----:B------:R-:W-:Y:S01]  /*5a60*/  LOP3.LUT R7, R45, 0x40, RZ, 0xc0, !PT ;  /* 0x000000402d077812 */ /* 0x000fe200078ec0ff */
[----:B------:R-:W-:Y:S01]  /*5a70*/  ULEA UR45, UR55, UR45, 0x18 ;  /* 0x0000002d372d7291 */ /* 0x000fe2000f8ec0ff */
[----:B------:R-:W-:Y:S01]  /*5a80*/  IMAD.SHL.U32 R6, R47, 0x200, RZ ;  /* 0x000002002f067824 */ /* 0x000fe200078e00ff */
[----:B------:R-:W-:Y:S01]  /*5a90*/  LOP3.LUT R44, R45, 0x5b0, RZ, 0xc0, !PT ;  /* 0x000005b02d2c7812 */ /* 0x000fe200078ec0ff */
[----:B------:R-:W-:Y:S01]  /*5aa0*/  IMAD.MOV.U32 R22, RZ, RZ, RZ ;  /* 0x000000ffff167224 */ /* 0x000fe200078e00ff */
[----:B------:R-:W-:Y:S01]  /*5ab0*/  LOP3.LUT R3, R3, 0x200000, RZ, 0xc0, !PT ;  /* 0x0020000003037812 */ /* 0x000fe200078ec0ff */
[----:B------:R-:W3:Y:S01]  /*5ac0*/  LDC.64 R40, c[0x0][0x8a8] ;  /* 0x00022a00ff287b82 */ /* 0x000ee20000000a00 */
[----:B------:R-:W-:Y:S01]  /*5ad0*/  LOP3.LUT R2, R7, 0x8, R2, 0xf8, !PT ;  /* 0x0000000807027812 */ /* 0x000fe200078ef802 */
[----:B------:R-:W-:Y:S01]  /*5ae0*/  IMAD.MOV.U32 R55, RZ, RZ, RZ ;  /* 0x000000ffff377224 */ /* 0x000fe200078e00ff */
[----:B------:R-:W-:Y:S01]  /*5af0*/  LOP3.LUT R44, R44, 0x200, R6, 0xf8, !PT ;  /* 0x000002002c2c7812 */ /* 0x000fe200078ef806 */
[----:B------:R-:W4:Y:S01]  /*5b00*/  LDCU UR63, c[0x0][0x370] ;  /* 0x00006e00ff3f77ac */ /* 0x000f220008000800 */
[----:B------:R-:W-:-:S02]  /*5b10*/  LOP3.LUT R23, R3, 0x400000, R23, 0xf8, !PT ;  /* 0x0040000003177812 */ /* 0x000fc400078ef817 */
[----:B------:R-:W-:Y:S01]  /*5b20*/  LOP3.LUT P0, RZ, R45, 0x40, RZ, 0xc0, !PT ;  /* 0x000000402dff7812 */ /* 0x000fe2000780c0ff */
[----:B------:R-:W4:Y:S01]  /*5b30*/  LDS R0, [UR45+0x140] ;  /* 0x0001402dff007984 */ /* 0x000f220008000800 */
[----:B-1----:R-:W-:Y:S01]  /*5b40*/  IMAD.U32 R49, RZ, RZ, UR4 ;  /* 0x00000004ff317e24 */ /* 0x002fe2000f8e00ff */
[----:B------:R-:W-:Y:S01]  /*5b50*/  UIADD3 UR4, UPT, UPT, UR45, 0x200, URZ ;  /* 0x000002002d047890 */ /* 0x000fe2000fffe0ff */
[----:B------:R-:W-:Y:S01]  /*5b60*/  LOP3.LUT R44, R44, R2, RZ, 0xfc, !PT ;  /* 0x000000022c2c7212 */ /* 0x000fe200078efcff */
[----:B------:R-:W-:Y:S01]  /*5b70*/  IMAD.U32 R48, RZ, RZ, UR5 ;  /* 0x00000005ff307e24 */ /* 0x000fe2000f8e00ff */
[----:B------:R-:W-:Y:S01]  /*5b80*/  P2R R2, PR, RZ, 0x1 ;  /* 0x00000001ff027803 */ /* 0x000fe20000000000 */
[----:B------:R-:W1:Y:S01]  /*5b90*/  LDCU UR43, c[0x0][0xb0c] ;  /* 0x00016180ff2b77ac */ /* 0x000e620008000800 */
[----:B------:R-:W-:Y:S01]  /*5ba0*/  LOP3.LUT R58, R58, 0x60, RZ, 0xc0, !PT ;  /* 0x000000603a3a7812 */ /* 0x000fe200078ec0ff */
[----:B------:R-:W-:Y:S01]  /*5bb0*/  IMAD.U32 R60, RZ, RZ, UR4 ;  /* 0x00000004ff3c7e24 */ /* 0x000fe2000f8e00ff */
[----:B------:R-:W1:Y:S01]  /*5bc0*/  LDCU UR39, c[0x0][0xb30] ;  /* 0x00016600ff2777ac */ /* 0x000e620008000800 */
[----:B------:R-:W1:Y:S01]  /*5bd0*/  LDCU.64 UR60, c[0x0][0x888] ;  /* 0x00011100ff3c77ac */ /* 0x000e620008000a00 */
[----:B------:R-:W1:Y:S01]  /*5be0*/  LDCU.64 UR40, c[0x0][0xb28] ;  /* 0x00016500ff2877ac */ /* 0x000e620008000a00 */
[----:B------:R-:W1:Y:S01]  /*5bf0*/  LDCU.128 UR56, c[0x0][0xb10] ;  /* 0x00016200ff3877ac */ /* 0x000e620008000c00 */
[----:B------:R-:W1:Y:S01]  /*5c00*/  LDCU UR62, c[0x0][0x374] ;  /* 0x00006e80ff3e77ac */ /* 0x000e620008000800 */
[----:B------:R-:W-:Y:S01]  /*5c10*/  UMOV UR54, 0x1 ;  /* 0x0000000100367882 */ /* 0x000fe20000000000 */
[----:B------:R-:W-:Y:S01]  /*5c20*/  UMOV UR47, URZ ;  /* 0x000000ff002f7c82 */ /* 0x000fe20008000000 */
[----:B------:R-:W-:Y:S01]  /*5c30*/  UMOV UR53, URZ ;  /* 0x000000ff00357c82 */ /* 0x000fe20008000000 */
[----:B------:R-:W-:Y:S01]  /*5c40*/  UMOV UR52, URZ ;  /* 0x000000ff00347c82 */ /* 0x000fe20008000000 */
[----:B-1234-:R-:W-:-:S07]  /*5c50*/  IMAD.IADD R23, R0, 0x1, R23 ;  /* 0x0000000100177824 */ /* 0x01efce00078e0217 */
.L_x_133:
[C---:B------:R-:W-:Y:S02]  /*5c60*/  LEA R0, R55.reuse, UR45, 0x3 ;  /* 0x0000002d37007c11 */ /* 0x040fe4000f8e18ff */
[----:B------:R-:W-:Y:S02]  /*5c70*/  SHF.L.U32 R2, R56, 0x1f, RZ ;  /* 0x0000001f38027819 */ /* 0x000fe400000006ff */
[----:B------:R-:W-:Y:S02]  /*5c80*/  LEA R4, R55, UR45, 0x4 ;  /* 0x0000002d37047c11 */ /* 0x000fe4000f8e20ff */
[----:B------:R-:W1:Y:S02]  /*5c90*/  SYNCS.PHASECHK.TRANS64.TRYWAIT P0, [R0+URZ+0x90], R2 ;  /* 0x00009002000075a7 */ /* 0x000e6400080011ff */
[----:B-1----:R-:W-:Y:S05]  /*5ca0*/  @!P0 BRA `(.L_x_103) ;  /* 0x0000002c00a48947 */ /* 0x002fea0003800000 */
.L_x_180:
[----:B------:R-:W-:Y:S01]  /*5cb0*/  R2UR UR7, R59 ;  /* 0x000000003b0772ca */ /* 0x000fe200000e0000 */
[----:B------:R-:W2:Y:S01]  /*5cc0*/  LDS.128 R4, [R4+0x120] ;  /* 0x0001200004047984 */ /* 0x000ea20000000c00 */
[----:B-1----:R-:W-:Y:S01]  /*5cd0*/  VIADD R0, R0, 0xa0 ;  /* 0x000000a000007836 */ /* 0x002fe20000000000 */
[----:B------:R-:W-:Y:S04]  /*5ce0*/  UISETP.GE.AND UP0, UPT, UR42, 0x1, UPT ;  /* 0x000000012a00788c */ /* 0x000fe8000bf06270 */
[----:B------:R-:W-:Y:S01]  /*5cf0*/  PRMT R0, RZ, 0x654, R0 ;  /* 0x00000654ff007816 */ /* 0x000fe20000000000 */
[----:B------:R-:W-:Y:S01]  /*5d00*/  @!PT LDS RZ, [RZ] ;  /* 0x00000000fffff984 */ /* 0x000fe20000000800 */
[----:B------:R-:W-:Y:S01]  /*5d10*/  @!PT LDS RZ, [RZ] ;  /* 0x00000000fffff984 */ /* 0x000fe20000000800 */
[----:B------:R-:W-:Y:S01]  /*5d20*/  @!PT LDS RZ, [RZ] ;  /* 0x00000000fffff984 */ /* 0x000fe20000000800 */
[----:B------:R-:W-:Y:S01]  /*5d30*/  @!PT LDS RZ, [RZ] ;  /* 0x00000000fffff984 */ /* 0x000fe20000000800 */
[----:B------:R1:W-:Y:S06]  /*5d40*/  MEMBAR.ALL.CTA ;  /* 0x0000000000007992 */ /* 0x0003ec0000008000 */
[----:B-1----:R-:W1:Y:S02]  /*5d50*/  FENCE.VIEW.ASYNC.S ;  /* 0x00000000000073c6 */ /* 0x002e640000000000 */
[----:B-1----:R1:W-:Y:S01]  /*5d60*/  SYNCS.ARRIVE.TRANS64.RED.A1T0 RZ, [R0+URZ], RZ ;  /* 0x000000ff00ff79a7 */ /* 0x0023e200081004ff */
[----:B--2---:R-:W-:Y:S11]  /*5d70*/  LOP3.LUT P0, RZ, R6, 0x1, RZ, 0xc0, !PT ;  /* 0x0000000106ff7812 */ /* 0x004ff6000780c0ff */
[----:B------:R-:W-:Y:S02]  /*5d80*/  @!UPT UIADD3 URZ, UPT, UPT, URZ, URZ, URZ ;  /* 0x000000fffffff290 */ /* 0x000fe4000fffe0ff */
[----:B------:R-:W-:Y:S01]  /*5d90*/  VOTEU.ANY UP1, P0 ;  /* 0x0000000000ff7886 */ /* 0x000fe20000020100 */
[----:B------:R-:W-:Y:S01]  /*5da0*/  PLOP3.LUT P0, PT, PT, PT, UP1, 0x80, 0x8 ;  /* 0x000000000008781c */ /* 0x000fe20003f0f018 */
[----:B------:R-:W-:Y:S06]  /*5db0*/  UP2UR UR4, UPR, URZ, 0x2 ;  /* 0x00000002ff047883 */ /* 0x000fec0008000000 */
[----:B------:R-:W-:Y:S06]  /*5dc0*/  IMAD.U32 R61, RZ, RZ, UR4 ;  /* 0x00000004ff3d7e24 */ /* 0x000fec000f8e00ff */
[----:B------:R-:W-:Y:S02]  /*5dd0*/  @P0 SHF.R.U32.HI R2, RZ, 0x10, R5 ;  /* 0x00000010ff020819 */ /* 0x000fe40000011605 */
[----:B------:R-:W-:Y:S02]  /*5de0*/  @P0 MOV R3, R4 ;  /* 0x0000000400030202 */ /* 0x000fe40000000f00 */
[----:B------:R-:W-:Y:S02]  /*5df0*/  @P0 R2UR UR4, R2 ;  /* 0x00000000020402ca */ /* 0x000fe400000e0000 */
[----:B------:R-:W-:Y:S02]  /*5e00*/  @P0 LOP3.LUT R4, R5, 0xffff, RZ, 0xc0, !PT ;  /* 0x0000ffff05040812 */ /* 0x000fe400078ec0ff */
[----:B------:R-:W-:Y:S02]  /*5e10*/  @P0 R2UR UR6, R3 ;  /* 0x00000000030602ca */ /* 0x000fe400000e0000 */
[----:B------:R-:W-:Y:S07]  /*5e20*/  @P0 R2UR UR5, R4 ;  /* 0x00000000040502ca */ /* 0x000fee00000e0000 */
[----:B------:R-:W-:Y:S02]  /*5e30*/  @UP1 UMOV UR7, UR4 ;  /* 0x0000000400071c82 */ /* 0x000fe40008000000 */
[----:B------:R-:W-:Y:S02]  /*5e40*/  IMAD.U32 R59, RZ, RZ, UR7 ;  /* 0x00000007ff3b7e24 */ /* 0x000fe4000f8e00ff */
[----:B------:R-:W-:Y:S02]  /*5e50*/  @UP1 UMOV UR38, UR6 ;  /* 0x0000000600261c82 */ /* 0x000fe40008000000 */
[----:B------:R-:W-:Y:S01]  /*5e60*/  @UP1 UMOV UR37, UR5 ;  /* 0x0000000500251c82 */ /* 0x000fe20008000000 */
[----:B-1----:R-:W-:Y:S05]  /*5e70*/  BRA.U !UP0, `(.L_x_104) ;  /* 0x0000000108cc7547 */ /* 0x002fea000b800000 */
[----:B------:R-:W1:Y:S01]  /*5e80*/  LDCU UR12, c[0x0][0xb20] ;  /* 0x00016400ff0c77ac */ /* 0x000e620008000800 */
[----:B------:R-:W-:Y:S02]  /*5e90*/  UIMAD.WIDE.U32 UR4, UR62, UR59, URZ ;  /* 0x0000003b3e0472a5 */ /* 0x000fe4000f8e00ff */
[----:B------:R-:W-:Y:S02]  /*5ea0*/  UIMAD.WIDE.U32 UR6, UR63, UR56, URZ ;  /* 0x000000383f0672a5 */ /* 0x000fe4000f8e00ff */
[----:B------:R-:W-:Y:S02]  /*5eb0*/  UISETP.NE.AND UP0, UPT, UR58, 0x1, UPT ;  /* 0x000000013a00788c */ /* 0x000fe4000bf05270 */
[----:B------:R-:W-:Y:S02]  /*5ec0*/  UIMAD.WIDE.U32 UR8, UR37, UR59, URZ ;  /* 0x0000003b250872a5 */ /* 0x000fe4000f8e00ff */
[----:B------:R-:W-:Y:S02]  /*5ed0*/  UIMAD.WIDE.U32 UR10, UR38, UR56, URZ ;  /* 0x00000038260a72a5 */ /* 0x000fe4000f8e00ff */
[----:B------:R-:W-:Y:S02]  /*5ee0*/  UISETP.NE.AND UP1, UPT, UR43, 0x1, UPT ;  /* 0x000000012b00788c */ /* 0x000fe4000bf25270 */
[----:B------:R-:W-:Y:S01]  /*5ef0*/  UISETP.NE.AND UP2, UPT, UR42, 0x1, UPT ;  /* 0x000000012a00788c */ /* 0x000fe2000bf45270 */
[----:B------:R-:W-:Y:S02]  /*5f00*/  UMOV UR4, UR5 ;  /* 0x0000000500047c82 */ /* 0x000fe40008000000 */
[----:B-1----:R-:W-:Y:S03]  /*5f10*/  USHF.R.U32.HI UR5, URZ, UR12, UR4 ;  /* 0x0000000cff057299 */ /* 0x002fe60008011604 */
[----:B------:R-:W-:Y:S02]  /*5f20*/  UMOV UR4, UR7 ;  /* 0x0000000700047c82 */ /* 0x000fe40008000000 */
[----:B------:R-:W-:Y:S02]  /*5f30*/  USHF.R.U32.HI UR7, URZ, UR57, UR4 ;  /* 0x00000039ff077299 */ /* 0x000fe40008011604 */
[----:B------:R-:W-:Y:S02]  /*5f40*/  USEL UR4, UR62, UR5, !UP0 ;  /* 0x000000053e047287 */ /* 0x000fe4000c000000 */
[----:B------:R-:W-:Y:S01]  /*5f50*/  USEL UR7, UR63, UR7, !UP1 ;  /* 0x000000073f077287 */ /* 0x000fe2000c800000 */
[----:B------:R-:W-:Y:S01]  /*5f60*/  UMOV UR5, UR9 ;  /* 0x0000000900057c82 */ /* 0x000fe20008000000 */
[----:B------:R-:W-:Y:S02]  /*5f70*/  UIMAD.WIDE.U32 UR8, UR4, UR40, URZ ;  /* 0x00000028040872a5 */ /* 0x000fe4000f8e00ff */
[----:B------:R-:W-:Y:S03]  /*5f80*/  USHF.R.U32.HI UR6, URZ, UR12, UR5 ;  /* 0x0000000cff067299 */ /* 0x000fe60008011605 */
[----:B------:R-:W-:Y:S01]  /*5f90*/  UMOV UR5, UR11 ;  /* 0x0000000b00057c82 */ /* 0x000fe20008000000 */
[----:B------:R-:W-:Y:S02]  /*5fa0*/  UIMAD.WIDE.U32 UR10, UR7, UR40, URZ ;  /* 0x00000028070a72a5 */ /* 0x000fe4000f8e00ff */
[----:B------:R-:W-:Y:S02]  /*5fb0*/  USHF.R.U32.HI UR12, URZ, UR57, UR5 ;  /* 0x00000039ff0c7299 */ /* 0x000fe40008011605 */
[----:B------:R-:W-:Y:S01]  /*5fc0*/  USEL UR6, UR37, UR6, !UP0 ;  /* 0x0000000625067287 */ /* 0x000fe2000c000000 */
[----:B------:R-:W-:Y:S02]  /*5fd0*/  UMOV UR5, UR9 ;  /* 0x0000000900057c82 */ /* 0x000fe40008000000 */
[----:B------:R-:W-:Y:S01]  /*5fe0*/  UMOV UR10, UR11 ;  /* 0x0000000b000a7c82 */ /* 0x000fe20008000000 */
[----:B------:R-:W-:Y:S02]  /*5ff0*/  @UP2 USHF.R.U32.HI UR4, URZ, UR41, UR5 ;  /* 0x00000029ff042299 */ /* 0x000fe40008011605 */
[----:B------:R-:W-:Y:S02]  /*6000*/  @UP2 USHF.R.U32.HI UR7, URZ, UR41, UR10 ;  /* 0x00000029ff072299 */ /* 0x000fe4000801160a */
[----:B------:R-:W-:Y:S02]  /*6010*/  UIMAD UR4, UR42, UR4, URZ ;  /* 0x000000042a0472a4 */ /* 0x000fe4000f8e02ff */
[----:B------:R-:W-:Y:S02]  /*6020*/  UIMAD.WIDE.U32 UR10, UR6, UR40, URZ ;  /* 0x00000028060a72a5 */ /* 0x000fe4000f8e00ff */
[----:B------:R-:W-:Y:S02]  /*6030*/  USEL UR5, UR38, UR12, !UP1 ;  /* 0x0000000c26057287 */ /* 0x000fe4000c800000 */
[----:B------:R-:W-:Y:S02]  /*6040*/  UIMAD UR8, UR42, UR7, URZ ;  /* 0x000000072a0872a4 */ /* 0x000fe4000f8e02ff */
[----:B------:R-:W-:Y:S03]  /*6050*/  UISETP.GE.AND UP0, UPT, UR6, UR4, UPT ;  /* 0x000000040600728c */ /* 0x000fe6000bf06270 */
[----:B------:R-:W-:Y:S01]  /*6060*/  UMOV UR4, UR11 ;  /* 0x0000000b00047c82 */ /* 0x000fe20008000000 */
[----:B------:R-:W-:Y:S02]  /*6070*/  UISETP.GE.OR UP0, UPT, UR5, UR8, UP0 ;  /* 0x000000080500728c */ /* 0x000fe40008706670 */
[----:B------:R-:W-:Y:S02]  /*6080*/  USHF.R.U32.HI UR4, URZ, UR41, UR4 ;  /* 0x00000029ff047299 */ /* 0x000fe40008011604 */
[----:B------:R-:W-:Y:S02]  /*6090*/  UIMAD.WIDE.U32 UR8, UR5, UR40, URZ ;  /* 0x00000028050872a5 */ /* 0x000fe4000f8e00ff */
[----:B------:R-:W-:Y:S02]  /*60a0*/  USEL UR11, UR6, UR4, !UP2 ;  /* 0x00000004060b7287 */ /* 0x000fe4000d000000 */
[----:B------:R-:W-:Y:S02]  /*60b0*/  UIADD3 UR8, UPT, UPT, -UR5, URZ, URZ ;  /* 0x000000ff05087290 */ /* 0x000fe4000fffe1ff */
[----:B------:R-:W-:Y:S01]  /*60c0*/  UIADD3 UR10, UPT, UPT, -UR11, URZ, URZ ;  /* 0x000000ff0b0a7290 */ /* 0x000fe2000fffe1ff */
[----:B------:R-:W-:Y:S01]  /*60d0*/  @!UP0 UMOV UR4, UR9 ;  /* 0x0000000900048c82 */ /* 0x000fe20008000000 */
[----:B------:R-:W-:Y:S02]  /*60e0*/  UIADD3 UR9, UPT, UPT, -UR6, URZ, URZ ;  /* 0x000000ff06097290 */ /* 0x000fe4000fffe1ff */
[----:B------:R-:W-:Y:S02]  /*60f0*/  @!UP0 USHF.R.U32.HI UR4, URZ, UR41, UR4 ;  /* 0x00000029ff048299 */ /* 0x000fe40008011604 */
[----:B------:R-:W-:Y:S02]  /*6100*/  UIMAD UR10, UR42, UR10, UR6 ;  /* 0x0000000a2a0a72a4 */ /* 0x000fe4000f8e0206 */
[----:B------:R-:W-:Y:S04]  /*6110*/  @!UP0 USEL UR4, UR5, UR4, !UP2 ;  /* 0x0000000405048287 */ /* 0x000fe8000d000000 */
[----:B------:R-:W-:Y:S02]  /*6120*/  @!UP0 UIMAD UR10, UR7, UR10, UR4 ;  /* 0x0000000a070a82a4 */ /* 0x000fe4000f8e0204 */
[----:B------:R-:W-:Y:S02]  /*6130*/  @!UP0 UIADD3 UR11, UPT, UPT, UR11, -UR4, URZ ;  /* 0x800000040b0b8290 */ /* 0x000fe4000fffe0ff */
[----:B------:R-:W-:Y:S02]  /*6140*/  UIMAD UR7, UR43, UR8, UR38 ;  /* 0x000000082b0772a4 */ /* 0x000fe4000f8e0226 */
[----:B------:R-:W-:Y:S02]  /*6150*/  @!UP0 UIMAD UR6, UR11, UR42, UR5 ;  /* 0x0000002a0b0682a4 */ /* 0x000fe4000f8e0205 */
[----:B------:R-:W-:Y:S01]  /*6160*/  UIMAD UR4, UR58, UR9, UR37 ;  /* 0x000000093a0472a4 */ /* 0x000fe2000f8e0225 */
[----:B------:R-:W-:Y:S02]  /*6170*/  @!UP0 UMOV UR5, UR10 ;  /* 0x0000000a00058c82 */ /* 0x000fe40008000000 */
[----:B------:R-:W-:Y:S02]  /*6180*/  UIMAD UR38, UR5, UR43, UR7 ;  /* 0x0000002b052672a4 */ /* 0x000fe4000f8e0207 */
[----:B------:R-:W-:Y:S11]  /*6190*/  UIMAD UR37, UR6, UR58, UR4 ;  /* 0x0000003a062572a4 */ /* 0x000ff6000f8e0204 */
[----:B------:R-:W-:Y:S01]  /*61a0*/  @!UPT UIADD3 URZ, UPT, UPT, URZ, URZ, URZ ;  /* 0x000000fffffff290 */ /* 0x000fe2000fffe0ff */
.L_x_104:
[----:B------:R-:W-:Y:S01]  /*61b0*/  UISETP.NE.AND UP0, UPT, UR39, 0x1, UPT ;  /* 0x000000012700788c */ /* 0x000fe2000bf05270 */
[----:B------:R-:W-:Y:S01]  /*61c0*/  R2UR UR11, R60 ;  /* 0x000000003c0b72ca */ /* 0x000fe200000e0000 */
[----:B------:R-:W-:Y:S01]  /*61d0*/  USHF.L.U32 UR50, UR20, 0x6, URZ ;  /* 0x0000000614327899 */ /* 0x000fe200080006ff */
[----:B------:R-:W-:Y:S01]  /*61e0*/  IADD3 R55, PT, PT, R55, 0x1, RZ ;  /* 0x0000000137377810 */ /* 0x000fe20007ffe0ff */
[----:B------:R-:W-:Y:S07]  /*61f0*/  USHF.L.U32 UR49, UR26, 0x6, URZ ;  /* 0x000000061a317899 */ /* 0x000fee00080006ff */
[----:B------:R-:W1:Y:S01]  /*6200*/  @!UP0 LDCU.128 UR12, c[0x0][0xb10] ;  /* 0x00016200ff0c87ac */ /* 0x000e620008000c00 */
[----:B------:R-:W2:Y:S01]  /*6210*/  @!UP0 LDCU UR5, c[0x0][0xb0c] ;  /* 0x00016180ff0587ac */ /* 0x000ea20008000800 */
[----:B------:R-:W3:Y:S01]  /*6220*/  @!UP0 LDCU UR10, c[0x0][0xb20] ;  /* 0x00016400ff0a87ac */ /* 0x000ee20008000800 */
[----:B-1----:R-:W-:Y:S02]  /*6230*/  UIMAD.WIDE.U32 UR8, UR38, UR12, URZ ;  /* 0x0000000c260872a5 */ /* 0x002fe4000f8e00ff */
[----:B------:R-:W-:Y:S02]  /*6240*/  UIMAD.WIDE.U32 UR6, UR37, UR15, URZ ;  /* 0x0000000f250672a5 */ /* 0x000fe4000f8e00ff */
[----:B------:R-:W-:Y:S03]  /*6250*/  @!UP0 UISETP.NE.AND UP1, UPT, UR14, 0x1, UPT ;  /* 0x000000010e00888c */ /* 0x000fe6000bf25270 */
[----:B------:R-:W-:Y:S01]  /*6260*/  @!UP0 UMOV UR4, UR9 ;  /* 0x0000000900048c82 */ /* 0x000fe20008000000 */
[----:B--2---:R-:W-:Y:S02]  /*6270*/  @!UP0 UISETP.NE.AND UP2, UPT, UR5, 0x1, UPT ;  /* 0x000000010500888c */ /* 0x004fe4000bf45270 */
[----:B------:R-:W-:Y:S01]  /*6280*/  @!UP0 USHF.R.U32.HI UR4, URZ, UR13, UR4 ;  /* 0x0000000dff048299 */ /* 0x000fe20008011604 */
[----:B------:R-:W-:Y:S02]  /*6290*/  @!UP0 UMOV UR6, UR7 ;  /* 0x0000000700068c82 */ /* 0x000fe40008000000 */
[----:B---3--:R-:W-:Y:S02]  /*62a0*/  @!UP0 USHF.R.U32.HI UR6, URZ, UR10, UR6 ;  /* 0x0000000aff068299 */ /* 0x008fe40008011606 */
[----:B------:R-:W-:Y:S02]  /*62b0*/  @!UP0 USEL UR7, UR38, UR4, !UP2 ;  /* 0x0000000426078287 */ /* 0x000fe4000d000000 */
[----:B------:R-:W-:Y:S04]  /*62c0*/  @!UP0 USEL UR6, UR37, UR6, !UP1 ;  /* 0x0000000625068287 */ /* 0x000fe8000c800000 */
[----:B------:R-:W-:Y:S02]  /*62d0*/  @!UP0 UIADD3 UR4, UPT, UPT, -UR7, UR6, URZ ;  /* 0x0000000607048290 */ /* 0x000fe4000fffe1ff */
[----:B------:R-:W-:Y:S02]  /*62e0*/  @!UP0 UIADD3 UR6, UPT, UPT, UR7, -UR6, URZ ;  /* 0x8000000607068290 */ /* 0x000fe4000fffe0ff */
[----:B------:R-:W-:Y:S02]  /*62f0*/  @!UP0 UIMAD UR38, UR4, UR5, UR38 ;  /* 0x00000005042682a4 */ /* 0x000fe4000f8e0226 */
[----:B------:R-:W-:Y:S02]  /*6300*/  @!UP0 UIMAD UR37, UR6, UR14, UR37 ;  /* 0x0000000e062582a4 */ /* 0x000fe4000f8e0225 */
[----:B------:R-:W-:Y:S09]  /*6310*/  ULOP3.LUT UP0, URZ, UR11, 0x90, URZ, 0xc0, !UPT ;  /* 0x000000900bff7892 */ /* 0x000ff2000f80c0ff */
[----:B------:R-:W-:Y:S05]  /*6320*/  BRA.U !UP0, `(.L_x_105) ;  /* 0x00000001087c7547 */ /* 0x000fea000b800000 */
[----:B------:R-:W1:Y:S01]  /*6330*/  LDCU.64 UR8, c[0x4][0x80] ;  /* 0x01001000ff0877ac */ /* 0x000e620008000a00 */
[----:B------:R-:W-:Y:S01]  /*6340*/  MOV R2, 0x0 ;  /* 0x0000000000027802 */ /* 0x000fe20000000f00 */
[----:B------:R-:W-:Y:S02]  /*6350*/  HFMA2 R12, -RZ, RZ, 0, 5.9604644775390625e-08 ;  /* 0x00000001ff0c7431 */ /* 0x000fe400000001ff */
[----:B------:R-:W-:Y:S01]  /*6360*/  IMAD.MOV.U32 R8, RZ, RZ, 0x70 ;  /* 0x00000070ff087424 */ /* 0x000fe200078e00ff */
[----:B------:R2:W3:Y:S01]  /*6370*/  LDC.64 R14, c[0x4][R2] ;  /* 0x01000000020e7b82 */ /* 0x0004e20000000a00 */
[----:B------:R-:W4:Y:S01]  /*6380*/  LDCU.64 UR6, c[0x4][0x88] ;  /* 0x01001100ff0677ac */ /* 0x000f220008000a00 */
[----:B------:R-:W-:Y:S01]  /*6390*/  IMAD.MOV.U32 R13, RZ, RZ, RZ ;  /* 0x000000ffff0d7224 */ /* 0x000fe200078e00ff */
[----:B------:R-:W2:Y:S01]  /*63a0*/  LDCU.64 UR4, c[0x4][0x8] ;  /* 0x01000100ff0477ac */ /* 0x000ea20008000a00 */
[----:B-1----:R-:W-:Y:S01]  /*63b0*/  MOV R5, UR9 ;  /* 0x0000000900057c02 */ /* 0x002fe20008000f00 */
[----:B------:R-:W-:Y:S01]  /*63c0*/  IMAD.U32 R4, RZ, RZ, UR8 ;  /* 0x00000008ff047e24 */ /* 0x000fe2000f8e00ff */
[----:B----4-:R-:W-:Y:S01]  /*63d0*/  MOV R7, UR7 ;  /* 0x0000000700077c02 */ /* 0x010fe20008000f00 */
[----:B------:R-:W-:Y:S01]  /*63e0*/  IMAD.U32 R6, RZ, RZ, UR6 ;  /* 0x00000006ff067e24 */ /* 0x000fe2000f8e00ff */
[----:B--2---:R-:W-:Y:S01]  /*63f0*/  MOV R11, UR5 ;  /* 0x00000005000b7c02 */ /* 0x004fe20008000f00 */
[----:B------:R-:W-:Y:S02]  /*6400*/  IMAD.U32 R10, RZ, RZ, UR4 ;  /* 0x00000004ff0a7e24 */ /* 0x000fe4000f8e00ff */
[----:B------:R-:W-:Y:S07]  /*6410*/  LEPC R20, `(.L_x_106) ;  /* 0x000000001014794e */ /* 0x000fee0000000000 */
[----:B---3-5:R-:W-:Y:S05]  /*6420*/  CALL.ABS.NOINC R14 ;  /* 0x000000000e007343 */ /* 0x028fea0003c00000 */
.L_x_106:
[----:B------:R-:W1:Y:S01]  /*6430*/  LDCU.64 UR8, c[0x4][0x80] ;  /* 0x01001000ff0877ac */ /* 0x000e620008000a00 */
[----:B------:R-:W2:Y:S01]  /*6440*/  LDC.64 R2, c[0x4][R2] ;  /* 0x0100000002027b82 */ /* 0x000ea20000000a00 */
[----:B------:R-:W-:Y:S02]  /*6450*/  HFMA2 R12, -RZ, RZ, 0, 5.9604644775390625e-08 ;  /* 0x00000001ff0c7431 */ /* 0x000fe400000001ff */
[----:B------:R-:W-:Y:S02]  /*6460*/  IMAD.MOV.U32 R8, RZ, RZ, 0x70 ;  /* 0x00000070ff087424 */ /* 0x000fe400078e00ff */
[----:B------:R-:W-:Y:S01]  /*6470*/  IMAD.MOV.U32 R13, RZ, RZ, RZ ;  /* 0x000000ffff0d7224 */ /* 0x000fe200078e00ff */
[----:B------:R-:W3:Y:S01]  /*6480*/  LDCU.64 UR6, c[0x4][0x88] ;  /* 0x01001100ff0677ac */ /* 0x000ee20008000a00 */
[----:B------:R-:W4:Y:S01]  /*6490*/  LDCU.64 UR4, c[0x4][0x8] ;  /* 0x01000100ff0477ac */ /* 0x000f220008000a00 */
[----:B-1----:R-:W-:Y:S02]  /*64a0*/  MOV R4, UR8 ;  /* 0x0000000800047c02 */ /* 0x002fe40008000f00 */
[----:B------:R-:W-:Y:S02]  /*64b0*/  MOV R5, UR9 ;  /* 0x0000000900057c02 */ /* 0x000fe40008000f00 */
[----:B---3--:R-:W-:Y:S01]  /*64c0*/  MOV R7, UR7 ;  /* 0x0000000700077c02 */ /* 0x008fe20008000f00 */
[----:B------:R-:W-:Y:S01]  /*64d0*/  IMAD.U32 R6, RZ, RZ, UR6 ;  /* 0x00000006ff067e24 */ /* 0x000fe2000f8e00ff */
[----:B----4-:R-:W-:Y:S01]  /*64e0*/  MOV R11, UR5 ;  /* 0x00000005000b7c02 */ /* 0x010fe20008000f00 */
[----:B------:R-:W-:Y:S02]  /*64f0*/  IMAD.U32 R10, RZ, RZ, UR4 ;  /* 0x00000004ff0a7e24 */ /* 0x000fe4000f8e00ff */
[----:B------:R-:W-:Y:S07]  /*6500*/  LEPC R20, `(.L_x_105) ;  /* 0x000000001014794e */ /* 0x000fee0000000000 */
[----:B--2---:R-:W-:Y:S05]  /*6510*/  CALL.ABS.NOINC R2 ;  /* 0x0000000002007343 */ /* 0x004fea0003c00000 */
.L_x_105:
[----:B------:R-:W-:Y:S02]  /*6520*/  R2UR UR6, R52 ;  /* 0x00000000340672ca */ /* 0x000fe400000e0000 */
[----:B------:R-:W-:Y:S02]  /*6530*/  R2UR UR5, R49 ;  /* 0x00000000310572ca */ /* 0x000fe400000e0000 */
[----:B------:R-:W-:Y:S02]  /*6540*/  R2UR UR4, R48 ;  /* 0x00000000300472ca */ /* 0x000fe400000e0000 */
[----:B------:R-:W-:Y:S02]  /*6550*/  ISETP.NE.U32.AND P4, PT, R42, RZ, PT ;  /* 0x000000ff2a00720c */ /* 0x000fe40003f85070 */
[----:B------:R-:W-:Y:S02]  /*6560*/  ISETP.NE.U32.AND P2, PT, RZ, UR60, PT ;  /* 0x0000003cff007c0c */ /* 0x000fe4000bf45070 */
[----:B------:R-:W-:Y:S02]  /*6570*/  ISETP.NE.AND.EX P4, PT, R43, RZ, PT, P4 ;  /* 0x000000ff2b00720c */ /* 0x000fe40003f85340 */
[----:B------:R-:W-:Y:S01]  /*6580*/  ISETP.NE.AND.EX P2, PT, RZ, UR61, PT, P2 ;  /* 0x0000003dff007c0c */ /* 0x000fe2000bf45320 */
[----:B------:R-:W-:Y:S02]  /*6590*/  UISETP.NE.AND UP2, UPT, UR6, URZ, UPT ;  /* 0x000000ff0600728c */ /* 0x000fe4000bf45270 */
[----:B------:R-:W-:Y:S04]  /*65a0*/  UISETP.NE.U32.AND UP0, UPT, UR5, URZ, UPT ;  /* 0x000000ff0500728c */ /* 0x000fe8000bf05070 */
[----:B------:R-:W-:Y:S01]  /*65b0*/  UISETP.NE.AND.EX UP1, UPT, UR4, URZ, UPT, UP0 ;  /* 0x000000ff0400728c */ /* 0x000fe2000bf25300 */
[----:B------:R-:W-:Y:S01]  /*65c0*/  PLOP3.LUT P1, PT, PT, PT, UP2, 0x80, 0x8 ;  /* 0x000000000008781c */ /* 0x000fe20003f2f028 */
[----:B------:R-:W-:Y:S03]  /*65d0*/  UPLOP3.LUT UP0, UPT, UPT, UPT, UPT, 0x40, 0x4 ;  /* 0x000000000004789c */ /* 0x000fe60003f0e870 */
[----:B------:R-:W-:Y:S06]  /*65e0*/  @UP2 UPLOP3.LUT UP0, UPT, UPT, UPT, UP1, 0x80, 0x8 ;  /* 0x000000000008289c */ /* 0x000fec0003f0f010 */
[----:B------:R-:W-:Y:S01]  /*65f0*/  PLOP3.LUT P0, PT, PT, PT, UP0, 0x80, 0x8 ;  /* 0x000000000008781c */ /* 0x000fe20003f0f008 */
[----:B------:R-:W-:Y:S01]  /*6600*/  @!UPT UIADD3 URZ, UPT, UPT, URZ, URZ, URZ ;  /* 0x000000fffffff290 */ /* 0x000fe2000fffe0ff */
[----:B------:R-:W-:Y:S11]  /*6610*/  BRA.U !UP1, `(.L_x_107) ;  /* 0x0000000109407547 */ /* 0x000ff6000b800000 */
[----:B------:R-:W-:Y:S01]  /*6620*/  UISETP.NE.U32.AND UP0, UPT, UR60, URZ, UPT ;  /* 0x000000ff3c00728c */ /* 0x000fe2000bf05070 */
[----:B------:R-:W-:Y:S01]  /*6630*/  R2UR UR6, R49 ;  /* 0x00000000310672ca */ /* 0x000fe200000e0000 */
[----:B------:R-:W1:Y:S01]  /*6640*/  LDCU.64 UR8, c[0x0][0x358] ;  /* 0x00006b00ff0877ac */ /* 0x000e620008000a00 */
[----:B------:R-:W-:Y:S02]  /*6650*/  HFMA2 R46, -RZ, RZ, 0, 5.9604644775390625e-08 ;  /* 0x00000001ff2e7431 */ /* 0x000fe400000001ff */
[----:B------:R-:W-:Y:S01]  /*6660*/  IMAD.MOV.U32 R0, RZ, RZ, 0x1 ;  /* 0x00000001ff007424 */ /* 0x000fe200078e00ff */
[----:B------:R-:W-:Y:S06]  /*6670*/  UISETP.NE.AND.EX UP0, UPT, UR61, URZ, UPT, UP0 ;  /* 0x000000ff3d00728c */ /* 0x000fec000bf05300 */
[----:B------:R-:W-:Y:S05]  /*6680*/  PLOP3.LUT P3, PT, PT, PT, UP0, 0x80, 0x8 ;  /* 0x000000000008781c */ /* 0x000fea0003f6f008 */
[----:B------:R-:W2:Y:S01]  /*6690*/  @UP0 LDCU.64 UR4, c[0x0][0x888] ;  /* 0x00011100ff0407ac */ /* 0x000ea20008000a00 */
[----:B------:R-:W-:Y:S07]  /*66a0*/  @UP0 UIMAD UR6, UR36, UR6, URZ ;  /* 0x00000006240602a4 */ /* 0x000fee000f8e02ff */
[----:B------:R-:W-:Y:S01]  /*66b0*/  @!P3 PRMT R46, R0, 0x7610, R46 ;  /* 0x00007610002eb816 */ /* 0x000fe2000000002e */
[----:B--2---:R-:W-:Y:S06]  /*66c0*/  @UP0 UIMAD.WIDE UR4, UR6, 0x4, UR4 ;  /* 0x00000004060408a5 */ /* 0x004fec000f8e0204 */
[----:B-----5:R-:W-:Y:S02]  /*66d0*/  IMAD.U32 R26, RZ, RZ, UR4 ;  /* 0x00000004ff1a7e24 */ /* 0x020fe4000f8e00ff */
[----:B------:R-:W-:Y:S03]  /*66e0*/  IMAD.U32 R27, RZ, RZ, UR5 ;  /* 0x00000005ff1b7e24 */ /* 0x000fe6000f8e00ff */
[----:B------:R-:W2:Y:S02]  /*66f0*/  @!UP0 LDCU UR4, c[0x0][0x880] ;  /* 0x00011000ff0487ac */ /* 0x000ea40008000800 */
[----:B-1----:R1:W5:Y:S02]  /*6700*/  @P3 LDG.E R26, desc[UR8][R26.64] ;  /* 0x000000081a1a3981 */ /* 0x002364000c1e1900 */
[----:B-12---:R-:W-:Y:S02]  /*6710*/  @!P3 MOV R26, UR4 ;  /* 0x00000004001abc02 */ /* 0x006fe40008000f00 */
.L_x_107:
[----:B------:R-:W-:Y:S05]  /*6720*/  @!P4 BRA `(.L_x_108) ;  /* 0x000000000024c947 */ /* 0x000fea0003800000 */
[----:B------:R-:W-:Y:S01]  /*6730*/  ISETP.NE.U32.AND P3, PT, R40, RZ, PT ;  /* 0x000000ff2800720c */ /* 0x000fe20003f65070 */
[----:B------:R-:W1:Y:S03]  /*6740*/  LDCU.64 UR4, c[0x0][0x358] ;  /* 0x00006b00ff0477ac */ /* 0x000e660008000a00 */
[----:B------:R-:W-:Y:S11]  /*6750*/  ISETP.NE.AND.EX P3, PT, R41, RZ, PT, P3 ;  /* 0x000000ff2900720c */ /* 0x000ff60003f65330 */
[----:B------:R-:W-:Y:S02]  /*6760*/  @!UPT UIADD3 URZ, UPT, UPT, URZ, URZ, URZ ;  /* 0x000000fffffff290 */ /* 0x000fe4000fffe0ff */
[----:B------:R-:W2:Y:S01]  /*6770*/  @P3 LDC.64 R2, c[0x0][0x8a8] ;  /* 0x00022a00ff023b82 */ /* 0x000ea20000000a00 */
[----:B------:R-:W-:Y:S04]  /*6780*/  @P3 IMAD R0, R42, UR36, RZ ;  /* 0x000000242a003c24 */ /* 0x000fe8000f8e02ff */
[----:B--2---:R-:W-:Y:S05]  /*6790*/  @P3 IMAD.WIDE R2, R0, 0x4, R2 ;  /* 0x0000000400023825 */ /* 0x004fea00078e0202 */
[----:B-1---5:R1:W5:Y:S02]  /*67a0*/  @P3 LDG.E R24, desc[UR4][R2.64] ;  /* 0x0000000402183981 */ /* 0x022364000c1e1900 */
[----:B-1----:R-:W2:Y:S02]  /*67b0*/  @!P3 LDC R24, c[0x0][0x8a0] ;  /* 0x00022800ff18bb82 */ /* 0x002ea40000000800 */
.L_x_108:
[----:B-----5:R-:W-:Y:S01]  /*67c0*/  FSETP.NEU.AND P3, PT, R26, RZ, PT ;  /* 0x000000ff1a00720b */ /* 0x020fe20003f6d000 */
[----:B------:R-:W-:Y:S01]  /*67d0*/  ULOP3.LUT UR4, UR54, 0x1, URZ, 0x3c, !UPT ;  /* 0x0000000136047892 */ /* 0x000fe2000f8e3cff */
[----:B------:R-:W-:Y:S01]  /*67e0*/  SEL R4, RZ, 0xffffffff, P2 ;  /* 0xffffffffff047807 */ /* 0x000fe20001000000 */
[----:B------:R-:W-:Y:S01]  /*67f0*/  IMAD.U32 R64, RZ, RZ, UR47 ;  /* 0x0000002fff407e24 */ /* 0x000fe2000f8e00ff */
[----:B------:R-:W-:Y:S01]  /*6800*/  @P1 LOP3.LUT P2, RZ, R46, 0xff, RZ, 0xc0, !PT ;  /* 0x000000ff2eff1812 */ /* 0x000fe2000784c0ff */
[----:B------:R-:W-:Y:S01]  /*6810*/  IMAD.SHL.U32 R66, R44, 0x2, RZ ;  /* 0x000000022c427824 */ /* 0x000fe200078e00ff */
[----:B------:R-:W-:Y:S01]  /*6820*/  @P1 SEL R0, RZ, 0xffffffff, P3 ;  /* 0xffffffffff001807 */ /* 0x000fe20001800000 */
[----:B------:R-:W-:Y:S01]  /*6830*/  IMAD.U32 R68, RZ, RZ, UR4 ;  /* 0x00000004ff447e24 */ /* 0x000fe2000f8e00ff */
[----:B------:R-:W-:Y:S01]  /*6840*/  LEA R53, R22, UR45, 0x3 ;  /* 0x0000002d16357c11 */ /* 0x000fe2000f8e18ff */
[----:B------:R-:W-:Y:S01]  /*6850*/  IMAD.SHL.U32 R64, R64, 0x1000, RZ ;  /* 0x0000100040407824 */ /* 0x000fe200078e00ff */
[----:B------:R-:W-:Y:S01]  /*6860*/  @P0 SEL R0, R4, R0, !P2 ;  /* 0x0000000004000207 */ /* 0x000fe20005000000 */
[----:B------:R-:W-:Y:S01]  /*6870*/  BSSY B1, `(.L_x_109) ;  /* 0x0000035000017945 */ /* 0x000fe20003800000 */
[----:B------:R-:W-:Y:S01]  /*6880*/  PLOP3.LUT P2, PT, PT, PT, UP1, 0x80, 0x8 ;  /* 0x000000000008781c */ /* 0x000fe20003f4f018 */
[----:B------:R-:W-:Y:S01]  /*6890*/  IMAD.MOV.U32 R67, RZ, RZ, 0x1 ;  /* 0x00000001ff437424 */ /* 0x000fe200078e00ff */
[----:B------:R-:W-:Y:S01]  /*68a0*/  @P1 LOP3.LUT R0, R0, 0x1, RZ, 0xc0, !PT ;  /* 0x0000000100001812 */ /* 0x000fe200078ec0ff */
[----:B------:R-:W-:Y:S01]  /*68b0*/  IMAD R25, R22, 0x20, R23 ;  /* 0x0000002016197824 */ /* 0x000fe200078e0217 */
[----:B------:R-:W-:Y:S01]  /*68c0*/  LOP3.LUT P4, R54, R46, 0xff, RZ, 0xc0, !PT ;  /* 0x000000ff2e367812 */ /* 0x000fe2000788c0ff */
[----:B------:R-:W-:Y:S01]  /*68d0*/  IMAD.U32 R65, RZ, RZ, UR47 ;  /* 0x0000002fff417e24 */ /* 0x000fe2000f8e00ff */
[----:B------:R-:W-:Y:S01]  /*68e0*/  ISETP.NE.U32.OR P6, PT, R0, 0x1, !P1 ;  /* 0x000000010000780c */ /* 0x000fe20004fc5470 */
[----:B------:R-:W-:Y:S01]  /*68f0*/  IMAD.U32 R0, RZ, RZ, UR47 ;  /* 0x0000002fff007e24 */ /* 0x000fe2000f8e00ff */
[----:B------:R-:W-:Y:S02]  /*6900*/  SEL R3, RZ, 0xffffffff, P3 ;  /* 0xffffffffff037807 */ /* 0x000fe40001800000 */
[----:B------:R-:W-:Y:S02]  /*6910*/  CS2R R38, SRZ ;  /* 0x0000000000267805 */ /* 0x000fe4000001ff00 */
[----:B------:R-:W-:Y:S02]  /*6920*/  P2R R62, PR, RZ, 0x40 ;  /* 0x00000040ff3e7803 */ /* 0x000fe40000000000 */
[----:B------:R-:W-:Y:S02]  /*6930*/  CS2R R36, SRZ ;  /* 0x0000000000247805 */ /* 0x000fe4000001ff00 */
[----:B------:R-:W-:Y:S02]  /*6940*/  LEA R0, R0, UR45, 0x3 ;  /* 0x0000002d00007c11 */ /* 0x000fe4000f8e18ff */
[----:B------:R-:W-:Y:S02]  /*6950*/  CS2R R30, SRZ ;  /* 0x00000000001e7805 */ /* 0x000fe4000001ff00 */
[----:B------:R-:W-:Y:S02]  /*6960*/  @P2 SEL R3, R4, R3, !P4 ;  /* 0x0000000304032207 */ /* 0x000fe40006000000 */
[----:B------:R-:W-:Y:S02]  /*6970*/  CS2R R28, SRZ ;  /* 0x00000000001c7805 */ /* 0x000fe4000001ff00 */
[----:B------:R-:W-:Y:S02]  /*6980*/  IADD3 R27, PT, PT, R64, UR45, R66 ;  /* 0x0000002d401b7c10 */ /* 0x000fe4000fffe042 */
[----:B------:R-:W-:Y:S02]  /*6990*/  LOP3.LUT R3, R3, 0x1, RZ, 0xc0, !PT ;  /* 0x0000000103037812 */ /* 0x000fe400078ec0ff */
[----:B------:R-:W-:Y:S02]  /*69a0*/  @P6 SHF.L.U32 R2, R68, 0x1f, RZ ;  /* 0x0000001f44026819 */ /* 0x000fe400000006ff */
[----:B------:R-:W-:Y:S02]  /*69b0*/  ISETP.NE.U32.AND P5, PT, R3, 0x1, PT ;  /* 0x000000010300780c */ /* 0x000fe40003fa5070 */
[----:B------:R1:W3:Y:S02]  /*69c0*/  @P6 SYNCS.PHASECHK.TRANS64.TRYWAIT P1, [R0+URZ+0x50], R2 ;  /* 0x00005002000065a7 */ /* 0x0002e400080211ff */
[----:B------:R-:W-:Y:S02]  /*69d0*/  P2R R69, PR, RZ, 0x20 ;  /* 0x00000020ff457803 */ /* 0x000fe40000000000 */
[----:B-1----:R-:W-:Y:S04]  /*69e0*/  SHF.L.U32 R2, R57, 0x1f, RZ ;  /* 0x0000001f39027819 */ /* 0x002fe800000006ff */
[----:B------:R1:W4:Y:S01]  /*69f0*/  SYNCS.PHASECHK.TRANS64.TRYWAIT P0, [R53+URZ+0xb0], R2 ;  /* 0x0000b002350075a7 */ /* 0x00032200080011ff */
[----:B---3--:R-:W-:Y:S01]  /*6a00*/  @P6 SEL R67, RZ, 0x1, !P1 ;  /* 0x00000001ff436807 */ /* 0x008fe20004800000 */
[----:B-1----:R-:W-:Y:S06]  /*6a10*/  @!P6 BRA `(.L_x_110) ;  /* 0x000000000068e947 */ /* 0x002fec0003800000 */
[----:B------:R-:W-:Y:S01]  /*6a20*/  LOP3.LUT P6, RZ, R45, 0x40, RZ, 0xc0, !PT ;  /* 0x000000402dff7812 */ /* 0x000fe200078cc0ff */
[----:B------:R-:W-:Y:S01]  /*6a30*/  VIADD R3, R27, 0x200 ;  /* 0x000002001b037836 */ /* 0x000fe20000000000 */
[----:B------:R-:W-:Y:S01]  /*6a40*/  ISETP.NE.AND P2, PT, R67, RZ, PT ;  /* 0x000000ff4300720c */ /* 0x000fe20003f45270 */
[----:B------:R-:W-:Y:S01]  /*6a50*/  BSSY B0, `(.L_x_111) ;  /* 0x000000d000007945 */ /* 0x000fe20003800000 */
[----:B------:R-:W-:Y:S01]  /*6a60*/  PLOP3.LUT P1, PT, PT, PT, PT, 0x8, 0x80 ;  /* 0x000000000080781c */ /* 0x000fe20003f2e170 */
[----:B------:R-:W-:Y:S01]  /*6a70*/  @P5 VIADD R4, R27, 0x210 ;  /* 0x000002101b045836 */ /* 0x000fe20000000000 */
[----:B------:R-:W-:Y:S02]  /*6a80*/  @P5 PLOP3.LUT P1, PT, P6, PT, PT, 0x80, 0x8 ;  /* 0x000000000008581c */ /* 0x000fe4000372f070 */
[----:B------:R-:W-:Y:S02]  /*6a90*/  CS2R R38, SRZ ;  /* 0x0000000000267805 */ /* 0x000fe4000001ff00 */
[----:B------:R-:W-:Y:S02]  /*6aa0*/  CS2R R36, SRZ ;  /* 0x0000000000247805 */ /* 0x000fe4000001ff00 */
[----:B------:R-:W-:Y:S02]  /*6ab0*/  CS2R R30, SRZ ;  /* 0x00000000001e7805 */ /* 0x000fe4000001ff00 */
[----:B------:R-:W-:Y:S05]  /*6ac0*/  CS2R R28, SRZ ;  /* 0x00000000001c7805 */ /* 0x000fea000001ff00 */
[----:B------:R-:W-:Y:S01]  /*6ad0*/  @P1 VIADD R4, R3, 0xfffffff0 ;  /* 0xfffffff003041836 */ /* 0x000fe20000000000 */
[----:B------:R-:W-:Y:S06]  /*6ae0*/  @P2 BRA `(.L_x_112) ;  /* 0x00000000000c2947 */ /* 0x000fec0003800000 */
[----:B------:R-:W-:Y:S04]  /*6af0*/  SHF.L.U32 R3, R68, 0x1f, RZ ;  /* 0x0000001f44037819 */ /* 0x000fe800000006ff */
[----:B------:R-:W1:Y:S02]  /*6b00*/  SYNCS.PHASECHK.TRANS64.TRYWAIT P1, [R0+URZ+0x50], R3 ;  /* 0x00005003000075a7 */ /* 0x000e6400080211ff */
[----:B-1----:R-:W-:Y:S05]  /*6b10*/  @!P1 BRA `(.L_x_113) ;  /* 0x00000020001c9947 */ /* 0x002fea0003800000 */
.L_x_112:
[----:B------:R-:W-:Y:S05]  /*6b20*/  BSYNC B0 ;  /* 0x0000000000007941 */ /* 0x000fea0003800000 */
.L_x_111:
[----:B------:R-:W-:Y:S01]  /*6b30*/  UIADD3 UR4, UPT, UPT, UR47, 0x1, URZ ;  /* 0x000000012f047890 */ /* 0x000fe2000fffe0ff */
[----:B------:R-:W-:Y:S03]  /*6b40*/  ISETP.NE.AND P1, PT, R69, RZ, PT ;  /* 0x000000ff4500720c */ /* 0x000fe60003f25270 */
[----:B------:R-:W-:Y:S04]  /*6b50*/  UISETP.NE.AND UP0, UPT, UR4, 0x3, UPT ;  /* 0x000000030400788c */ /* 0x000fe8000bf05270 */
[----:B------:R-:W-:Y:S02]  /*6b60*/  USEL UR5, URZ, 0x1, UP0 ;  /* 0x00000001ff057887 */ /* 0x000fe40008000000 */
[----:B------:R-:W-:Y:S04]  /*6b70*/  USEL UR4, UR4, URZ, UP0 ;  /* 0x000000ff04047287 */ /* 0x000fe80008000000 */
[----:B------:R3:W1:Y:S01]  /*6b80*/  @P1 LDS.128 R36, [R4] ;  /* 0x0000000004241984 */ /* 0x0006620000000c00 */
[----:B------:R-:W-:Y:S01]  /*6b90*/  LOP3.LUT R68, R68, UR5, RZ, 0x3c, !PT ;  /* 0x0000000544447c12 */ /* 0x000fe2000f8e3cff */
[----:B------:R-:W-:Y:S02]  /*6ba0*/  IMAD.U32 R65, RZ, RZ, UR4 ;  /* 0x00000004ff417e24 */ /* 0x000fe4000f8e00ff */
[----:B------:R3:W1:Y:S04]  /*6bb0*/  @P1 LDS.128 R28, [R27+0x200] ;  /* 0x000200001b1c1984 */ /* 0x0006680000000c00 */
.L_x_110:
[----:B------:R-:W-:Y:S05]  /*6bc0*/  BSYNC B1 ;  /* 0x0000000000017941 */ /* 0x000fea0003800000 */
.L_x_109:
[----:B-1----:R-:W-:Y:S04]  /*6bd0*/  SHF.R.U32.HI R0, RZ, 0x15, R25 ;  /* 0x00000015ff007819 */ /* 0x002fe80000011619 */
[----:B------:R-:W-:Y:S01]  /*6be0*/  LOP3.LUT P1, RZ, R0, 0x3, R47, 0x48, !PT ;  /* 0x0000000300ff7812 */ /* 0x000fe2000782482f */
[----:B------:R-:W-:Y:S01]  /*6bf0*/  @!UPT UIADD3 URZ, UPT, UPT, URZ, URZ, URZ ;  /* 0x000000fffffff290 */ /* 0x000fe2000fffe0ff */
[----:B----4-:R-:W-:Y:S11]  /*6c00*/  @P0 BRA `(.L_x_114) ;  /* 0x0000000000080947 */ /* 0x010ff60003800000 */
[----:B------:R-:W1:Y:S02]  /*6c10*/  SYNCS.PHASECHK.TRANS64.TRYWAIT P0, [R53+URZ+0xb0], R2 ;  /* 0x0000b002350075a7 */ /* 0x000e6400080011ff */
[----:B-1----:R-:W-:Y:S05]  /*6c20*/  @!P0 BRA `(.L_x_115) ;  /* 0x0000001c00ec8947 */ /* 0x002fea0003800000 */
.L_x_114:
[----:B------:R-:W-:Y:S05]  /*6c30*/  @!P1 BRA `(.L_x_116) ;  /* 0x0000000000409947 */ /* 0x000fea0003800000 */
[----:B------:R-:W4:Y:S01]  /*6c40*/  LDCU.64 UR8, c[0x4][0x70] ;  /* 0x01000e00ff0877ac */ /* 0x000f220008000a00 */
[----:B------:R-:W-:Y:S01]  /*6c50*/  MOV R3, 0x0 ;  /* 0x0000000000037802 */ /* 0x000fe20000000f00 */
[----:B------:R-:W-:Y:S02]  /*6c60*/  HFMA2 R12, -RZ, RZ, 0, 5.9604644775390625e-08 ;  /* 0x00000001ff0c7431 */ /* 0x000fe400000001ff */
[----:B------:R-:W-:Y:S02]  /*6c70*/  IMAD.MOV.U32 R8, RZ, RZ, 0x192 ;  /* 0x00000192ff087424 */ /* 0x000fe400078e00ff */
[----:B------:R-:W-:Y:S01]  /*6c80*/  IMAD.MOV.U32 R13, RZ, RZ, RZ ;  /* 0x000000ffff0d7224 */ /* 0x000fe200078e00ff */
[----:B------:R-:W5:Y:S01]  /*6c90*/  LDCU.64 UR6, c[0x4][0x78] ;  /* 0x01000f00ff0677ac */ /* 0x000f620008000a00 */
[----:B-1----:R-:W1:Y:S01]  /*6ca0*/  LDC.64 R2, c[0x4][R3] ;  /* 0x0100000003027b82 */ /* 0x002e620000000a00 */
[----:B------:R-:W2:Y:S01]  /*6cb0*/  LDCU.64 UR4, c[0x4][0x10] ;  /* 0x01000200ff0477ac */ /* 0x000ea20008000a00 */
[----:B----4-:R-:W-:Y:S01]  /*6cc0*/  MOV R5, UR9 ;  /* 0x0000000900057c02 */ /* 0x010fe20008000f00 */
[----:B---3--:R-:W-:Y:S01]  /*6cd0*/  IMAD.U32 R4, RZ, RZ, UR8 ;  /* 0x00000008ff047e24 */ /* 0x008fe2000f8e00ff */
[----:B-----5:R-:W-:Y:S01]  /*6ce0*/  MOV R7, UR7 ;  /* 0x0000000700077c02 */ /* 0x020fe20008000f00 */
[----:B------:R-:W-:Y:S01]  /*6cf0*/  IMAD.U32 R6, RZ, RZ, UR6 ;  /* 0x00000006ff067e24 */ /* 0x000fe2000f8e00ff */
[----:B--2---:R-:W-:Y:S01]  /*6d00*/  MOV R11, UR5 ;  /* 0x00000005000b7c02 */ /* 0x004fe20008000f00 */
[----:B------:R-:W-:Y:S02]  /*6d10*/  IMAD.U32 R10, RZ, RZ, UR4 ;  /* 0x00000004ff0a7e24 */ /* 0x000fe4000f8e00ff */
[----:B------:R-:W-:Y:S07]  /*6d20*/  LEPC R20, `(.L_x_116) ;  /* 0x000000001014794e */ /* 0x000fee0000000000 */
[----:B-1----:R-:W-:Y:S05]  /*6d30*/  CALL.ABS.NOINC R2 ;  /* 0x0000000002007343 */ /* 0x002fea0003c00000 */
.L_x_116:
[----:B------:R-:W-:Y:S05]  /*6d40*/  WARPSYNC.ALL ;  /* 0x0000000000007948 */ /* 0x000fea0003800000 */
[----:B------:R-:W-:Y:S01]  /*6d50*/  R2UR UR4, R25 ;  /* 0x00000000190472ca */ /* 0x000fe200000e0000 */
[--C-:B------:R-:W-:Y:S01]  /*6d60*/  HADD2.F32 R3, -RZ, R28.reuse.H0_H0 ;  /* 0x2000001cff037230 */ /* 0x100fe20000004100 */
[----:B------:R-:W-:Y:S01]  /*6d70*/  MOV R63, 0x10 ;  /* 0x00000010003f7802 */ /* 0x000fe20000000f00 */
[--C-:B------:R-:W-:Y:S01]  /*6d80*/  HADD2.F32 R20, -RZ, R29.reuse.H0_H0 ;  /* 0x2000001dff147230 */ /* 0x100fe20000004100 */
[----:B------:R-:W-:Y:S01]  /*6d90*/  LOP3.LUT P6, RZ, R45, 0x40, RZ, 0xc0, !PT ;  /* 0x000000402dff7812 */ /* 0x000fe200078cc0ff */
[----:B------:R-:W-:Y:S01]  /*6da0*/  HADD2.F32 R21, -RZ, R29.H1_H1 ;  /* 0x3000001dff157230 */ /* 0x000fe20000004100 */
[----:B------:R-:W-:Y:S01]  /*6db0*/  ISETP.NE.AND P0, PT, R58, RZ, PT ;  /* 0x000000ff3a00720c */ /* 0x000fe20003f05270 */
[----:B------:R-:W-:Y:S01]  /*6dc0*/  BSSY.RECONVERGENT B0, `(.L_x_117) ;  /* 0x0000051000007945 */ /* 0x000fe20003800200 */
[----:B------:R-:W-:Y:S05]  /*6dd0*/  SEL R63, R63, 0xfffffff0, !P6 ;  /* 0xfffffff03f3f7807 */ /* 0x000fea0007000000 */
[----:B---3--:R-:W2:Y:S02]  /*6de0*/  LDTM.x16 R4, tmem[UR4] ;  /* 0x00000004000479ee */ /* 0x008ea40008240000 */
[C---:B--2---:R-:W-:Y:S01]  /*6df0*/  FMUL R0, R24.reuse, R4 ;  /* 0x0000000418007220 */ /* 0x044fe20000400000 */
[----:B------:R-:W-:Y:S02]  /*6e00*/  HADD2.F32 R4, -RZ, R28.H1_H1 ;  /* 0x3000001cff047230 */ /* 0x000fe40000004100 */
[C---:B-1----:R-:W-:Y:S01]  /*6e10*/  FMUL R2, R24.reuse, R5 ;  /* 0x0000000518027220 */ /* 0x042fe20000400000 */
[----:B------:R-:W-:Y:S01]  /*6e20*/  FMUL R7, R24, R7 ;  /* 0x0000000718077220 */ /* 0x000fe20000400000 */
[----:B------:R-:W-:Y:S01]  /*6e30*/  FFMA R0, R26, R3, R0 ;  /* 0x000000031a007223 */ /* 0x000fe20000000000 */
[----:B------:R-:W-:Y:S01]  /*6e40*/  FMUL R3, R24, R6 ;  /* 0x0000000618037220 */ /* 0x000fe20000400000 */
[----:B------:R-:W-:Y:S01]  /*6e50*/  FFMA R2, R26, R4, R2 ;  /* 0x000000041a027223 */ /* 0x000fe20000000002 */
[C---:B------:R-:W-:Y:S01]  /*6e60*/  FMUL R4, R24.reuse, R8 ;  /* 0x0000000818047220 */ /* 0x040fe20000400000 */
[C---:B------:R-:W-:Y:S01]  /*6e70*/  FMUL R8, R24.reuse, R12 ;  /* 0x0000000c18087220 */ /* 0x040fe20000400000 */
[----:B------:R-:W-:Y:S01]  /*6e80*/  FMUL R12, R24, R16 ;  /* 0x00000010180c7220 */ /* 0x000fe20000400000 */
[--C-:B------:R-:W-:Y:S01]  /*6e90*/  HADD2.F32 R16, -RZ, R30.reuse.H0_H0 ;  /* 0x2000001eff107230 */ /* 0x100fe20000004100 */
[----:B------:R-:W-:Y:S01]  /*6ea0*/  F2FP.F16.F32.PACK_AB R32, R2, R0 ;  /* 0x000000000220723e */ /* 0x000fe200000000ff */
[----:B------:R-:W-:Y:S02]  /*6eb0*/  HADD2.F32 R0, -RZ, R30.H1_H1 ;  /* 0x3000001eff007230 */ /* 0x000fe40000004100 */
[----:B------:R-:W-:Y:S01]  /*6ec0*/  FMUL R5, R24, R9 ;  /* 0x0000000918057220 */ /* 0x000fe20000400000 */
[C---:B------:R-:W-:Y:S01]  /*6ed0*/  FFMA R3, R26.reuse, R20, R3 ;  /* 0x000000141a037223 */ /* 0x040fe20000000003 */
[C---:B------:R-:W-:Y:S01]  /*6ee0*/  FFMA R7, R26.reuse, R21, R7 ;  /* 0x000000151a077223 */ /* 0x040fe20000000007 */
[--C-:B------:R-:W-:Y:S02]  /*6ef0*/  HADD2.F32 R2, -RZ, R31.reuse.H0_H0 ;  /* 0x2000001fff027230 */ /* 0x100fe40000004100 */
[----:B------:R-:W-:Y:S01]  /*6f00*/  FFMA R4, R26, R16, R4 ;  /* 0x000000101a047223 */ /* 0x000fe20000000004 */
[----:B------:R-:W-:Y:S01]  /*6f10*/  FMUL R6, R24, R10 ;  /* 0x0000000a18067220 */ /* 0x000fe20000400000 */
[----:B------:R-:W-:Y:S01]  /*6f20*/  FFMA R5, R26, R0, R5 ;  /* 0x000000001a057223 */ /* 0x000fe20000000005 */
[----:B------:R-:W-:Y:S02]  /*6f30*/  HADD2.F32 R16, -RZ, R31.H1_H1 ;  /* 0x3000001fff107230 */ /* 0x000fe40000004100 */
[----:B------:R-:W-:Y:S01]  /*6f40*/  FMUL R11, R24, R11 ;  /* 0x0000000b180b7220 */ /* 0x000fe20000400000 */
[--C-:B------:R-:W-:Y:S02]  /*6f50*/  HADD2.F32 R0, -RZ, R36.reuse.H0_H0 ;  /* 0x20000024ff007230 */ /* 0x100fe40000004100 */
[C---:B------:R-:W-:Y:S01]  /*6f60*/  FFMA R6, R26.reuse, R2, R6 ;  /* 0x000000021a067223 */ /* 0x040fe20000000006 */
[----:B------:R-:W-:Y:S01]  /*6f70*/  F2FP.F16.F32.PACK_AB R33, R7, R3 ;  /* 0x000000030721723e */ /* 0x000fe200000000ff */
[----:B------:R-:W-:Y:S02]  /*6f80*/  HADD2.F32 R2, -RZ, R36.H1_H1 ;  /* 0x30000024ff027230 */ /* 0x000fe40000004100 */
[----:B------:R-:W-:Y:S01]  /*6f90*/  FFMA R11, R26, R16, R11 ;  /* 0x000000101a0b7223 */ /* 0x000fe2000000000b */
[----:B------:R-:W-:Y:S01]  /*6fa0*/  FMUL R9, R24, R13 ;  /* 0x0000000d18097220 */ /* 0x000fe20000400000 */
[--C-:B------:R-:W-:Y:S02]  /*6fb0*/  HADD2.F32 R3, -RZ, R37.reuse.H0_H0 ;  /* 0x20000025ff037230 */ /* 0x100fe40000004100 */
[----:B------:R-:W-:Y:S01]  /*6fc0*/  FFMA R8, R26, R0, R8 ;  /* 0x000000001a087223 */ /* 0x000fe20000000008 */
[C---:B------:R-:W-:Y:S01]  /*6fd0*/  FMUL R10, R24.reuse, R14 ;  /* 0x0000000e180a7220 */ /* 0x040fe20000400000 */
[----:B------:R-:W-:Y:S02]  /*6fe0*/  HADD2.F32 R0, -RZ, R37.H1_H1 ;  /* 0x30000025ff007230 */ /* 0x000fe40000004100 */
[----:B------:R-:W-:Y:S01]  /*6ff0*/  FMUL R15, R24, R15 ;  /* 0x0000000f180f7220 */ /* 0x000fe20000400000 */
[C---:B------:R-:W-:Y:S01]  /*7000*/  FFMA R9, R26.reuse, R2, R9 ;  /* 0x000000021a097223 */ /* 0x040fe20000000009 */
[C---:B------:R-:W-:Y:S01]  /*7010*/  FFMA R10, R26.reuse, R3, R10 ;  /* 0x000000031a0a7223 */ /* 0x040fe2000000000a */
[--C-:B------:R-:W-:Y:S01]  /*7020*/  HADD2.F32 R2, -RZ, R38.reuse.H0_H0 ;  /* 0x20000026ff027230 */ /* 0x100fe20000004100 */
[----:B------:R-:W-:Y:S01]  /*7030*/  F2FP.F16.F32.PACK_AB R34, R5, R4 ;  /* 0x000000040522723e */ /* 0x000fe200000000ff */
[----:B------:R-:W-:Y:S02]  /*7040*/  HADD2.F32 R3, -RZ, R38.H1_H1 ;  /* 0x30000026ff037230 */ /* 0x000fe40000004100 */
[----:B------:R-:W-:Y:S01]  /*7050*/  FFMA R15, R26, R0, R15 ;  /* 0x000000001a0f7223 */ /* 0x000fe2000000000f */
[C---:B------:R-:W-:Y:S01]  /*7060*/  FMUL R13, R24.reuse, R17 ;  /* 0x00000011180d7220 */ /* 0x040fe20000400000 */
[--C-:B------:R-:W-:Y:S02]  /*7070*/  HADD2.F32 R4, -RZ, R39.reuse.H0_H0 ;  /* 0x20000027ff047230 */ /* 0x100fe40000004100 */
[C---:B------:R-:W-:Y:S01]  /*7080*/  FMUL R14, R24.reuse, R18 ;  /* 0x00000012180e7220 */ /* 0x040fe20000400000 */
[----:B------:R-:W-:Y:S02]  /*7090*/  HADD2.F32 R0, -RZ, R39.H1_H1 ;  /* 0x30000027ff007230 */ /* 0x000fe40000004100 */
[----:B------:R-:W-:Y:S01]  /*70a0*/  FMUL R19, R24, R19 ;  /* 0x0000001318137220 */ /* 0x000fe20000400000 */
[----:B------:R-:W-:Y:S01]  /*70b0*/  F2FP.F16.F32.PACK_AB R35, R11, R6 ;  /* 0x000000060b23723e */ /* 0x000fe200000000ff */
[C---:B------:R-:W-:Y:S01]  /*70c0*/  FFMA R12, R26.reuse, R2, R12 ;  /* 0x000000021a0c7223 */ /* 0x040fe2000000000c */
[C---:B------:R-:W-:Y:S01]  /*70d0*/  FFMA R13, R26.reuse, R3, R13 ;  /* 0x000000031a0d7223 */ /* 0x040fe2000000000d */
[C---:B------:R-:W-:Y:S01]  /*70e0*/  FFMA R14, R26.reuse, R4, R14 ;  /* 0x000000041a0e7223 */ /* 0x040fe2000000000e */
[----:B------:R-:W-:Y:S01]  /*70f0*/  FFMA R19, R26, R0, R19 ;  /* 0x000000001a137223 */ /* 0x000fe20000000013 */
[----:B------:R1:W-:Y:S01]  /*7100*/  STS.128 [R27+0x200], R32 ;  /* 0x000200201b007388 */ /* 0x0003e20000000c00 */
[----:B------:R-:W-:Y:S02]  /*7110*/  F2FP.F16.F32.PACK_AB R8, R9, R8 ;  /* 0x000000080908723e */ /* 0x000fe400000000ff */
[----:B------:R-:W-:Y:S02]  /*7120*/  F2FP.F16.F32.PACK_AB R9, R15, R10 ;  /* 0x0000000a0f09723e */ /* 0x000fe400000000ff */
[----:B------:R-:W-:Y:S02]  /*7130*/  F2FP.F16.F32.PACK_AB R10, R13, R12 ;  /* 0x0000000c0d0a723e */ /* 0x000fe400000000ff */
[----:B------:R-:W-:Y:S02]  /*7140*/  F2FP.F16.F32.PACK_AB R11, R19, R14 ;  /* 0x0000000e130b723e */ /* 0x000fe400000000ff */
[----:B------:R-:W-:Y:S05]  /*7150*/  IADD3 R0, PT, PT, R27, R63, RZ ;  /* 0x0000003f1b007210 */ /* 0x000fea0007ffe0ff */
[----:B------:R1:W-:Y:S01]  /*7160*/  STS.128 [R0+0x200], R8 ;  /* 0x0002000800007388 */ /* 0x0003e20000000c00 */
[----:B------:R-:W-:Y:S01]  /*7170*/  @!PT LDS RZ, [RZ] ;  /* 0x00000000fffff984 */ /* 0x000fe20000000800 */
[----:B------:R-:W-:Y:S01]  /*7180*/  @!PT LDS RZ, [RZ] ;  /* 0x00000000fffff984 */ /* 0x000fe20000000800 */
[----:B------:R-:W-:Y:S01]  /*7190*/  @!PT LDS RZ, [RZ] ;  /* 0x00000000fffff984 */ /* 0x000fe20000000800 */
[----:B------:R-:W-:Y:S01]  /*71a0*/  @!PT LDS RZ, [RZ] ;  /* 0x00000000fffff984 */ /* 0x000fe20000000800 */
[----:B------:R2:W-:Y:S07]  /*71b0*/  MEMBAR.ALL.CTA ;  /* 0x0000000000007992 */ /* 0x0005ee0000008000 */
[----:B--2---:R-:W2:Y:S02]  /*71c0*/  FENCE.VIEW.ASYNC.S ;  /* 0x00000000000073c6 */ /* 0x004ea40000000000 */
[----:B--2---:R-:W-:Y:S06]  /*71d0*/  BAR.SYNC.DEFER_BLOCKING 0x1, 0x80 ;  /* 0x0042000000007b1d */ /* 0x004fec0000010000 */
[----:B------:R-:W-:Y:S05]  /*71e0*/  @P0 BRA `(.L_x_118) ;  /* 0x0000000000380947 */ /* 0x000fea0003800000 */
[----:B------:R-:W2:Y:S01]  /*71f0*/  LDCU.64 UR6, c[0x0][0x348] ;  /* 0x00006900ff0677ac */ /* 0x000ea20008000a00 */
[----:B------:R-:W-:Y:S01]  /*7200*/  R2UR UR5, R64 ;  /* 0x00000000400572ca */ /* 0x000fe200000e0000 */
[----:B------:R-:W-:Y:S01]  /*7210*/  UMOV UR51, UR36 ;  /* 0x0000002400337c82 */ /* 0x000fe20008000000 */
[----:B------:R-:W-:Y:S01]  /*7220*/  UIADD3 UR9, UPT, UPT, UR49, 0x20, URZ ;  /* 0x0000002031097890 */ /* 0x000fe2000fffe0ff */
[----:B------:R-:W-:Y:S01]  /*7230*/  UMOV UR10, UR50 ;  /* 0x00000032000a7c82 */ /* 0x000fe20008000000 */
[----:B------:R-:W-:Y:S09]  /*7240*/  UMOV UR11, UR36 ;  /* 0x00000024000b7c82 */ /* 0x000ff20008000000 */
[----:B------:R-:W-:Y:S02]  /*7250*/  UIADD3 UR5, UPT, UPT, UR45, UR5, URZ ;  /* 0x000000052d057290 */ /* 0x000fe4000fffe0ff */
[----:B--2---:R-:W-:Y:S02]  /*7260*/  UIADD3 UR4, UP0, UPT, UR6, 0x680, URZ ;  /* 0x0000068006047890 */ /* 0x004fe4000ff1e0ff */
[----:B------:R-:W-:Y:S02]  /*7270*/  UIADD3 UR48, UPT, UPT, UR5, 0x200, URZ ;  /* 0x0000020005307890 */ /* 0x000fe4000fffe0ff */
[----:B------:R-:W-:Y:S02]  /*7280*/  UIADD3 UR8, UPT, UPT, UR5, 0xa00, URZ ;  /* 0x00000a0005087890 */ /* 0x000fe4000fffe0ff */
[----:B------:R-:W-:Y:S09]  /*7290*/  UIADD3.X UR5, UPT, UPT, URZ, UR7, URZ, UP0, !UPT ;  /* 0x00000007ff057290 */ /* 0x000ff200087fe4ff */
[----:B------:R2:W-:Y:S01]  /*72a0*/  UTMASTG.3D [UR48], [UR4] ;  /* 0x00000030040073b5 */ /* 0x0005e20008010000 */
[----:B------:R2:W-:Y:S02]  /*72b0*/  UTMASTG.3D [UR8], [UR4] ;  /* 0x00000008040073b5 */ /* 0x0005e40008010000 */
[----:B--2---:R0:W-:Y:S02]  /*72c0*/  UTMACMDFLUSH ;  /* 0x00000000000079b7 */ /* 0x0041e40000000000 */
.L_x_118:
[----:B------:R-:W-:Y:S05]  /*72d0*/  BSYNC.RECONVERGENT B0 ;  /* 0x0000000000007941 */ /* 0x000fea0003800200 */
.L_x_117:
[----:B------:R-:W-:Y:S01]  /*72e0*/  UIADD3 UR46, UPT, UPT, UR47, 0x1, URZ ;  /* 0x000000012f2e7890 */ /* 0x000fe2000fffe0ff */
[----:B------:R-:W-:Y:S03]  /*72f0*/  BSSY.RECONVERGENT B0, `(.L_x_119) ;  /* 0x0000005000007945 */ /* 0x000fe60003800200 */
[----:B------:R-:W-:Y:S04]  /*7300*/  UISETP.NE.AND UP0, UPT, UR46, 0x3, UPT ;  /* 0x000000032e00788c */ /* 0x000fe8000bf05270 */
[----:B------:R-:W-:Y:S01]  /*7310*/  USEL UR44, UR46, URZ, UP0 ;  /* 0x000000ff2e2c7287 */ /* 0x000fe20008000000 */
[----:B------:R-:W-:Y:S11]  /*7320*/  @P0 BRA `(.L_x_120) ;  /* 0x0000000000040947 */ /* 0x000ff60003800000 */
[----:B------:R-:W-:Y:S04]  /*7330*/  DEPBAR.LE SB0, 0x1 ;  /* 0x000080400000791a */ /* 0x000fe80000000000 */
.L_x_120:
[----:B------:R-:W-:Y:S05]  /*7340*/  BSYNC.RECONVERGENT B0 ;  /* 0x0000000000007941 */ /* 0x000fea0003800200 */
.L_x_119:
[----:B------:R-:W-:Y:S01]  /*7350*/  BAR.SYNC.DEFER_BLOCKING 0x1, 0x80 ;  /* 0x0042000000007b1d */ /* 0x000fe20000010000 */
[----:B------:R-:W-:Y:S01]  /*7360*/  ISETP.NE.AND P1, PT, R62, RZ, PT ;  /* 0x000000ff3e00720c */ /* 0x000fe20003f25270 */
[----:B------:R-:W-:Y:S01]  /*7370*/  UISETP.NE.AND UP0, UPT, UR53, URZ, UPT ;  /* 0x000000ff3500728c */ /* 0x000fe2000bf05270 */
[----:B------:R-:W-:Y:S11]  /*7380*/  LEA R2, R65, UR45, 0x3 ;  /* 0x0000002d41027c11 */ /* 0x000ff6000f8e18ff */
[----:B------:R-:W-:Y:S01]  /*7390*/  @P1 SHF.L.U32 R3, R68, 0x1f, RZ ;  /* 0x0000001f44031819 */ /* 0x000fe200000006ff */
[----:B------:R-:W-:Y:S06]  /*73a0*/  BRA.U !UP0, `(.L_x_121) ;  /* 0x0000000108247547 */ /* 0x000fec000b800000 */
[----:B------:R-:W-:Y:S01]  /*73b0*/  IMAD.U32 R4, RZ, RZ, UR52 ;  /* 0x00000034ff047e24 */ /* 0x000fe2000f8e00ff */
[----:B-1----:R-:W-:Y:S01]  /*73c0*/  MOV R0, UR55 ;  /* 0x0000003700007c02 */ /* 0x002fe20008000f00 */
[----:B------:R-:W-:Y:S03]  /*73d0*/  UIADD3 UR4, UPT, UPT, UR52, 0x1, URZ ;  /* 0x0000000134047890 */ /* 0x000fe6000fffe0ff */
[----:B------:R-:W-:Y:S01]  /*73e0*/  @P1 LEA R4, R4, UR45, 0x3 ;  /* 0x0000002d04041c11 */ /* 0x000fe2000f8e18ff */
[----:B------:R-:W-:Y:S04]  /*73f0*/  UISETP.NE.AND UP0, UPT, UR4, 0x3, UPT ;  /* 0x000000030400788c */ /* 0x000fe8000bf05270 */
[----:B------:R-:W-:Y:S01]  /*7400*/  @P1 VIADD R4, R4, 0x68 ;  /* 0x0000006804041836 */ /* 0x000fe20000000000 */
[----:B------:R-:W-:Y:S04]  /*7410*/  USEL UR52, UR4, URZ, UP0 ;  /* 0x000000ff04347287 */ /* 0x000fe80008000000 */
[----:B------:R-:W-:Y:S04]  /*7420*/  @P1 PRMT R0, R0, 0x654, R4 ;  /* 0x0000065400001816 */ /* 0x000fe80000000004 */
[----:B------:R2:W-:Y:S04]  /*7430*/  @P1 SYNCS.ARRIVE.TRANS64.RED.A1T0 RZ, [R0+URZ], RZ ;  /* 0x000000ff00ff19a7 */ /* 0x0005e800081004ff */
.L_x_121:
[----:B------:R-:W3:Y:S01]  /*7440*/  @P1 SYNCS.PHASECHK.TRANS64.TRYWAIT P0, [R2+URZ+0x50], R3 ;  /* 0x00005003020015a7 */ /* 0x000ee200080011ff */
[----:B------:R-:W-:Y:S01]  /*7450*/  BSSY B1, `(.L_x_122) ;  /* 0x0000012000017945 */ /* 0x000fe20003800000 */
[----:B---3--:R-:W-:Y:S03]  /*7460*/  @P1 SEL R67, RZ, 0x1, !P0 ;  /* 0x00000001ff431807 */ /* 0x008fe60004000000 */
[----:B------:R-:W-:Y:S05]  /*7470*/  @!P1 BRA `(.L_x_123) ;  /* 0x00000000003c9947 */ /* 0x000fea0003800000 */
[----:B------:R-:W-:Y:S01]  /*7480*/  ISETP.NE.AND P1, PT, R69, RZ, PT ;  /* 0x000000ff4500720c */ /* 0x000fe20003f25270 */
[----:B------:R-:W-:Y:S01]  /*7490*/  BSSY B0, `(.L_x_124) ;  /* 0x0000009000007945 */ /* 0x000fe20003800000 */
[----:B------:R-:W-:Y:S11]  /*74a0*/  ISETP.NE.AND P0, PT, R67, RZ, PT ;  /* 0x000000ff4300720c */ /* 0x000ff60003f05270 */
[----:B------:R-:W-:Y:S05]  /*74b0*/  @P1 IMAD R65, R65, 0x1000, R66 ;  /* 0x0000100041411824 */ /* 0x000fea00078e0242 */
[----:B-12---:R-:W-:Y:S05]  /*74c0*/  @P1 IADD3 R0, PT, PT, R65, UR45, RZ ;  /* 0x0000002d41001c10 */ /* 0x006fea000fffe0ff */
[----:B------:R-:W-:Y:S01]  /*74d0*/  @P1 IMAD.IADD R0, R63, 0x1, R0 ;  /* 0x000000013f001824 */ /* 0x000fe200078e0200 */
[----:B------:R-:W-:Y:S06]  /*74e0*/  @P0 BRA `(.L_x_125) ;  /* 0x00000000000c0947 */ /* 0x000fec0003800000 */
[----:B------:R-:W-:Y:S04]  /*74f0*/  SHF.L.U32 R68, R68, 0x1f, RZ ;  /* 0x0000001f44447819 */ /* 0x000fe800000006ff */
[----:B------:R-:W1:Y:S02]  /*7500*/  SYNCS.PHASECHK.TRANS64.TRYWAIT P0, [R2+URZ+0x50], R68 ;  /* 0x00005044020075a7 */ /* 0x000e6400080011ff */
[----:B-1----:R-:W-:Y:S05]  /*7510*/  @!P0 BRA `(.L_x_126) ;  /* 0x0000001400c48947 */ /* 0x002fea0003800000 */
.L_x_125:
[----:B------:R-:W-:Y:S05]  /*7520*/  BSYNC B0 ;  /* 0x0000000000007941 */ /* 0x000fea0003800000 */
.L_x_124:
[----:B------:R-:W-:Y:S11]  /*7530*/  ISETP.NE.AND P0, PT, R69, RZ, PT ;  /* 0x000000ff4500720c */ /* 0x000ff60003f05270 */
[----:B------:R-:W-:Y:S02]  /*7540*/  @!UPT UIADD3 URZ, UPT, UPT, URZ, URZ, URZ ;  /* 0x000000fffffff290 */ /* 0x000fe4000fffe0ff */
[----:B------:R3:W4:Y:S04]  /*7550*/  @P0 LDS.128 R28, [R65+UR45+0x200] ;  /* 0x0002002d411c0984 */ /* 0x0007280008000c00 */
[----:B------:R3:W2:Y:S02]  /*7560*/  @P0 LDS.128 R36, [R0+0x200] ;  /* 0x0002000000240984 */ /* 0x0006a40000000c00 */
.L_x_123:
[----:B------:R-:W-:Y:S05]  /*7570*/  BSYNC B1 ;  /* 0x0000000000017941 */ /* 0x000fea0003800000 */
.L_x_122:
[----:B-123--:R-:W-:Y:S05]  /*7580*/  VIADD R0, R25, 0x10 ;  /* 0x0000001019007836 */ /* 0x00efea0000000000 */
[----:B------:R-:W-:Y:S04]  /*7590*/  SHF.R.U32.HI R0, RZ, 0x15, R0 ;  /* 0x00000015ff007819 */ /* 0x000fe80000011600 */
[----:B------:R-:W-:Y:S11]  /*75a0*/  LOP3.LUT P0, RZ, R0, 0x3, R47, 0x48, !PT ;  /* 0x0000000300ff7812 */ /* 0x000ff6000780482f */
[----:B------:R-:W-:Y:S02]  /*75b0*/  @!UPT UIADD3 URZ, UPT, UPT, URZ, URZ, URZ ;  /* 0x000000fffffff290 */ /* 0x000fe4000fffe0ff */
[----:B------:R-:W-:Y:S05]  /*75c0*/  @!P0 BRA `(.L_x_127) ;  /* 0x0000000000408947 */ /* 0x000fea0003800000 */
[----:B------:R-:W1:Y:S01]  /*75d0*/  LDCU.64 UR8, c[0x4][0x70] ;  /* 0x01000e00ff0877ac */ /* 0x000e620008000a00 */
[----:B------:R-:W-:Y:S01]  /*75e0*/  MOV R3, 0x0 ;  /* 0x0000000000037802 */ /* 0x000fe20000000f00 */
[----:B------:R-:W-:Y:S02]  /*75f0*/  HFMA2 R12, -RZ, RZ, 0, 5.9604644775390625e-08 ;  /* 0x00000001ff0c7431 */ /* 0x000fe400000001ff */
[----:B------:R-:W-:Y:S02]  /*7600*/  IMAD.MOV.U32 R8, RZ, RZ, 0x192 ;  /* 0x00000192ff087424 */ /* 0x000fe400078e00ff */
[----:B------:R-:W-:Y:S01]  /*7610*/  IMAD.MOV.U32 R13, RZ, RZ, RZ ;  /* 0x000000ffff0d7224 */ /* 0x000fe200078e00ff */
[----:B------:R-:W2:Y:S01]  /*7620*/  LDCU.64 UR6, c[0x4][0x78] ;  /* 0x01000f00ff0677ac */ /* 0x000ea20008000a00 */
[----:B------:R-:W3:Y:S01]  /*7630*/  LDC.64 R2, c[0x4][R3] ;  /* 0x0100000003027b82 */ /* 0x000ee20000000a00 */
[----:B------:R-:W5:Y:S01]  /*7640*/  LDCU.64 UR4, c[0x4][0x10] ;  /* 0x01000200ff0477ac */ /* 0x000f620008000a00 */
[----:B-1----:R-:W-:Y:S01]  /*7650*/  MOV R5, UR9 ;  /* 0x0000000900057c02 */ /* 0x002fe20008000f00 */
[----:B------:R-:W-:Y:S01]  /*7660*/  IMAD.U32 R4, RZ, RZ, UR8 ;  /* 0x00000008ff047e24 */ /* 0x000fe2000f8e00ff */
[----:B--2---:R-:W-:Y:S01]  /*7670*/  MOV R7, UR7 ;  /* 0x0000000700077c02 */ /* 0x004fe20008000f00 */
[----:B------:R-:W-:Y:S01]  /*7680*/  IMAD.U32 R6, RZ, RZ, UR6 ;  /* 0x00000006ff067e24 */ /* 0x000fe2000f8e00ff */
[----:B-----5:R-:W-:Y:S01]  /*7690*/  MOV R11, UR5 ;  /* 0x00000005000b7c02 */ /* 0x020fe20008000f00 */
[----:B------:R-:W-:Y:S02]  /*76a0*/  IMAD.U32 R10, RZ, RZ, UR4 ;  /* 0x00000004ff0a7e24 */ /* 0x000fe4000f8e00ff */
[----:B------:R-:W-:Y:S07]  /*76b0*/  LEPC R20, `(.L_x_127) ;  /* 0x000000001014794e */ /* 0x000fee0000000000 */
[----:B---34-:R-:W-:Y:S05]  /*76c0*/  CALL.ABS.NOINC R2 ;  /* 0x0000000002007343 */ /* 0x018fea0003c00000 */
.L_x_127:
[----:B------:R-:W-:Y:S01]  /*76d0*/  ISETP.NE.AND P0, PT, R58, RZ, PT ;  /* 0x000000ff3a00720c */ /* 0x000fe20003f05270 */
[----:B------:R-:W-:Y:S05]  /*76e0*/  WARPSYNC.ALL ;  /* 0x0000000000007948 */ /* 0x000fea0003800000 */
[----:B------:R-:W-:Y:S01]  /*76f0*/  R2UR UR4, R25 ;  /* 0x00000000190472ca */ /* 0x000fe200000e0000 */
[--C-:B----4-:R-:W-:Y:S01]  /*7700*/  HADD2.F32 R0, -RZ, R28.reuse.H0_H0 ;  /* 0x2000001cff007230 */ /* 0x110fe20000004100 */
[----:B------:R-:W-:Y:S01]  /*7710*/  IADD3 R53, PT, PT, R53, 0xd0, RZ ;  /* 0x000000d035357810 */ /* 0x000fe20007ffe0ff */
[----:B------:R-:W-:Y:S01]  /*7720*/  HADD2.F32 R2, -RZ, R28.H1_H1 ;  /* 0x3000001cff027230 */ /* 0x000fe20000004100 */
[----:B------:R-:W-:Y:S01]  /*7730*/  BSSY.RECONVERGENT B0, `(.L_x_128) ;  /* 0x0000058000007945 */ /* 0x000fe20003800200 */
[--C-:B------:R-:W-:Y:S01]  /*7740*/  HADD2.F32 R20, -RZ, R29.reuse.H0_H0 ;  /* 0x2000001dff147230 */ /* 0x100fe20000004100 */
[----:B------:R-:W-:Y:S01]  /*7750*/  LOP3.LUT R53, R53, 0xfefffff8, RZ, 0xc0, !PT ;  /* 0xfefffff835357812 */ /* 0x000fe200078ec0ff */
[----:B------:R-:W-:Y:S02]  /*7760*/  HADD2.F32 R21, -RZ, R29.H1_H1 ;  /* 0x3000001dff157230 */ /* 0x000fe40000004100 */
[--C-:B------:R-:W-:Y:S02]  /*7770*/  HADD2.F32 R25, -RZ, R30.reuse.H0_H0 ;  /* 0x2000001eff197230 */ /* 0x100fe40000004100 */
[----:B------:R-:W-:Y:S02]  /*7780*/  HADD2.F32 R27, -RZ, R30.H1_H1 ;  /* 0x3000001eff1b7230 */ /* 0x000fe40000004100 */
[----:B------:R-:W1:Y:S01]  /*7790*/  LDTM.x16 R4, tmem[UR4+0x10] ;  /* 0x00001004000479ee */ /* 0x000e620008240000 */
[----:B------:R-:W-:Y:S01]  /*77a0*/  NOP ;  /* 0x0000000000007918 */ /* 0x000fe20000000000 */
[----:B-1----:R1:W-:Y:S01]  /*77b0*/  SYNCS.ARRIVE.TRANS64.RED.A1T0 RZ, [R53+URZ], RZ ;  /* 0x000000ff35ff79a7 */ /* 0x0023e200081004ff */
[--C-:B------:R-:W-:Y:S02]  /*77c0*/  HADD2.F32 R28, -RZ, R31.reuse.H0_H0 ;  /* 0x2000001fff1c7230 */ /* 0x100fe40000004100 */
[----:B------:R-:W-:Y:S02]  /*77d0*/  HADD2.F32 R29, -RZ, R31.H1_H1 ;  /* 0x3000001fff1d7230 */ /* 0x000fe40000004100 */
        /* <DEDUP_REMOVED lines=8> */
[C---:B------:R-:W-:Y:S01]  /*7860*/  FMUL R4, R24.reuse, R4 ;  /* 0x0000000418047220 */ /* 0x040fe20000400000 */
[C---:B------:R-:W-:Y:S01]  /*7870*/  FMUL R5, R24.reuse, R5 ;  /* 0x0000000518057220 */ /* 0x040fe20000400000 */
[C---:B------:R-:W-:Y:S01]  /*7880*/  FMUL R6, R24.reuse, R6 ;  /* 0x0000000618067220 */ /* 0x040fe20000400000 */
[----:B------:R-:W-:Y:S01]  /*7890*/  FMUL R3, R24, R9 ;  /* 0x0000000918037220 */ /* 0x000fe20000400000 */
[----:B------:R-:W-:Y:S01]  /*78a0*/  FFMA R4, R26, R0, R4 ;  /* 0x000000001a047223 */ /* 0x000fe20000000004 */
[----:B------:R-:W-:Y:S01]  /*78b0*/  FMUL R0, R24, R7 ;  /* 0x0000000718007220 */ /* 0x000fe20000400000 */
[C---:B------:R-:W-:Y:S01]  /*78c0*/  FFMA R5, R26.reuse, R2, R5 ;  /* 0x000000021a057223 */ /* 0x040fe20000000005 */
[----:B------:R-:W-:Y:S01]  /*78d0*/  FFMA R6, R26, R20, R6 ;  /* 0x000000141a067223 */ /* 0x000fe20000000006 */
[----:B------:R-:W-:Y:S01]  /*78e0*/  FMUL R2, R24, R8 ;  /* 0x0000000818027220 */ /* 0x000fe20000400000 */
[----:B------:R-:W-:Y:S01]  /*78f0*/  FFMA R0, R26, R21, R0 ;  /* 0x000000151a007223 */ /* 0x000fe20000000000 */
[C---:B------:R-:W-:Y:S01]  /*7900*/  FMUL R7, R24.reuse, R10 ;  /* 0x0000000a18077220 */ /* 0x040fe20000400000 */
[----:B------:R-:W-:Y:S01]  /*7910*/  F2FP.F16.F32.PACK_AB R4, R5, R4 ;  /* 0x000000040504723e */ /* 0x000fe200000000ff */
[----:B------:R-:W-:Y:S01]  /*7920*/  FMUL R11, R24, R11 ;  /* 0x0000000b180b7220 */ /* 0x000fe20000400000 */
[----:B------:R-:W-:Y:S01]  /*7930*/  FFMA R2, R26, R25, R2 ;  /* 0x000000191a027223 */ /* 0x000fe20000000002 */
[----:B------:R-:W-:Y:S01]  /*7940*/  F2FP.F16.F32.PACK_AB R5, R0, R6 ;  /* 0x000000060005723e */ /* 0x000fe200000000ff */
[----:B------:R-:W-:Y:S01]  /*7950*/  FMUL R8, R24, R12 ;  /* 0x0000000c18087220 */ /* 0x000fe20000400000 */
[----:B------:R-:W-:Y:S01]  /*7960*/  MOV R0, UR44 ;  /* 0x0000002c00007c02 */ /* 0x000fe20008000f00 */
[----:B------:R-:W-:Y:S01]  /*7970*/  FFMA R3, R26, R27, R3 ;  /* 0x0000001b1a037223 */ /* 0x000fe20000000003 */
[----:B------:R-:W-:Y:S01]  /*7980*/  FMUL R9, R24, R13 ;  /* 0x0000000d18097220 */ /* 0x000fe20000400000 */
[----:B------:R-:W-:Y:S01]  /*7990*/  FFMA R7, R26, R28, R7 ;  /* 0x0000001c1a077223 */ /* 0x000fe20000000007 */
[----:B------:R-:W-:Y:S01]  /*79a0*/  FMUL R10, R24, R14 ;  /* 0x0000000e180a7220 */ /* 0x000fe20000400000 */
[----:B------:R-:W-:Y:S01]  /*79b0*/  FFMA R11, R26, R29, R11 ;  /* 0x0000001d1a0b7223 */ /* 0x000fe2000000000b */
[----:B------:R-:W-:Y:S01]  /*79c0*/  FMUL R15, R24, R15 ;  /* 0x0000000f180f7220 */ /* 0x000fe20000400000 */
[----:B------:R-:W-:Y:S01]  /*79d0*/  FFMA R8, R26, R30, R8 ;  /* 0x0000001e1a087223 */ /* 0x000fe20000000008 */
[----:B------:R-:W-:Y:S01]  /*79e0*/  LEA R0, R0, R44, 0xb ;  /* 0x0000002c00007211 */ /* 0x000fe200078e58ff */
[----:B------:R-:W-:Y:S01]  /*79f0*/  FMUL R12, R24, R16 ;  /* 0x00000010180c7220 */ /* 0x000fe20000400000 */
[----:B------:R-:W-:Y:S01]  /*7a00*/  FFMA R9, R26, R31, R9 ;  /* 0x0000001f1a097223 */ /* 0x000fe20000000009 */
[----:B------:R-:W-:Y:S01]  /*7a10*/  FMUL R13, R24, R17 ;  /* 0x00000011180d7220 */ /* 0x000fe20000400000 */
[----:B------:R-:W-:Y:S01]  /*7a20*/  FFMA R10, R26, R32, R10 ;  /* 0x000000201a0a7223 */ /* 0x000fe2000000000a */
[----:B------:R-:W-:Y:S01]  /*7a30*/  FMUL R14, R24, R18 ;  /* 0x00000012180e7220 */ /* 0x000fe20000400000 */
[----:B------:R-:W-:Y:S01]  /*7a40*/  FFMA R15, R26, R33, R15 ;  /* 0x000000211a0f7223 */ /* 0x000fe2000000000f */
[----:B------:R-:W-:Y:S01]  /*7a50*/  FMUL R19, R24, R19 ;  /* 0x0000001318137220 */ /* 0x000fe20000400000 */
[----:B------:R-:W-:Y:S01]  /*7a60*/  F2FP.F16.F32.PACK_AB R6, R3, R2 ;  /* 0x000000020306723e */ /* 0x000fe200000000ff */
[C---:B------:R-:W-:Y:S01]  /*7a70*/  FFMA R12, R26.reuse, R34, R12 ;  /* 0x000000221a0c7223 */ /* 0x040fe2000000000c */
[----:B------:R-:W-:Y:S01]  /*7a80*/  F2FP.F16.F32.PACK_AB R7, R11, R7 ;  /* 0x000000070b07723e */ /* 0x000fe200000000ff */
[----:B------:R-:W-:Y:S01]  /*7a90*/  FFMA R13, R26, R35, R13 ;  /* 0x000000231a0d7223 */ /* 0x000fe2000000000d */
[----:B------:R-:W-:Y:S01]  /*7aa0*/  LEA R0, R0, UR45, 0x1 ;  /* 0x0000002d00007c11 */ /* 0x000fe2000f8e08ff */
[C---:B------:R-:W-:Y:S01]  /*7ab0*/  FFMA R14, R26.reuse, R36, R14 ;  /* 0x000000241a0e7223 */ /* 0x040fe2000000000e */
[----:B------:R-:W-:Y:S01]  /*7ac0*/  FFMA R19, R26, R37, R19 ;  /* 0x000000251a137223 */ /* 0x000fe20000000013 */
[----:B------:R-:W-:Y:S02]  /*7ad0*/  F2FP.F16.F32.PACK_AB R8, R9, R8 ;  /* 0x000000080908723e */ /* 0x000fe400000000ff */
[----:B------:R1:W-:Y:S01]  /*7ae0*/  STS.128 [R0+0x200], R4 ;  /* 0x0002000400007388 */ /* 0x0003e20000000c00 */
        /* <DEDUP_REMOVED lines=14> */
[----:B------:R-:W-:Y:S02]  /*7bd0*/  ULEA UR5, UR44, UR45, 0xc ;  /* 0x0000002d2c057291 */ /* 0x000fe4000f8e60ff */
[----:B------:R-:W-:Y:S02]  /*7be0*/  UIADD3 UR13, UPT, UPT, UR49, 0x10, URZ ;  /* 0x00000010310d7890 */ /* 0x000fe4000fffe0ff */
[----:B------:R-:W-:Y:S02]  /*7bf0*/  UIADD3 UR12, UPT, UPT, UR5, 0x200, URZ ;  /* 0x00000200050c7890 */ /* 0x000fe4000fffe0ff */
[----:B------:R-:W-:Y:S01]  /*7c00*/  UIADD3 UR8, UPT, UPT, UR5, 0xa00, URZ ;  /* 0x00000a0005087890 */ /* 0x000fe2000fffe0ff */
[----:B------:R-:W-:Y:S01]  /*7c10*/  UMOV UR14, UR50 ;  /* 0x00000032000e7c82 */ /* 0x000fe20008000000 */
[----:B------:R-:W-:Y:S01]  /*7c20*/  UMOV UR15, UR36 ;  /* 0x00000024000f7c82 */ /* 0x000fe20008000000 */
[----:B------:R-:W-:Y:S01]  /*7c30*/  UIADD3 UR9, UPT, UPT, UR49, 0x30, URZ ;  /* 0x0000003031097890 */ /* 0x000fe2000fffe0ff */
[----:B------:R-:W-:Y:S01]  /*7c40*/  UMOV UR10, UR50 ;  /* 0x00000032000a7c82 */ /* 0x000fe20008000000 */
[----:B------:R-:W-:Y:S01]  /*7c50*/  UMOV UR11, UR36 ;  /* 0x00000024000b7c82 */ /* 0x000fe20008000000 */
[----:B--2---:R-:W-:Y:S04]  /*7c60*/  UIADD3 UR4, UP0, UPT, UR6, 0x680, URZ ;  /* 0x0000068006047890 */ /* 0x004fe8000ff1e0ff */
[----:B------:R-:W-:Y:S09]  /*7c70*/  UIADD3.X UR5, UPT, UPT, URZ, UR7, URZ, UP0, !UPT ;  /* 0x00000007ff057290 */ /* 0x000ff200087fe4ff */
[----:B------:R2:W-:Y:S01]  /*7c80*/  UTMASTG.3D [UR12], [UR4] ;  /* 0x0000000c040073b5 */ /* 0x0005e20008010000 */
[----:B------:R2:W-:Y:S02]  /*7c90*/  UTMASTG.3D [UR8], [UR4] ;  /* 0x00000008040073b5 */ /* 0x0005e40008010000 */
[----:B--2---:R0:W-:Y:S02]  /*7ca0*/  UTMACMDFLUSH ;  /* 0x00000000000079b7 */ /* 0x0041e40000000000 */
.L_x_129:
[----:B------:R-:W-:Y:S05]  /*7cb0*/  BSYNC.RECONVERGENT B0 ;  /* 0x0000000000007941 */ /* 0x000fea0003800200 */
.L_x_128:
[----:B------:R-:W-:Y:S01]  /*7cc0*/  UIADD3 UR4, UPT, UPT, UR44, 0x1, URZ ;  /* 0x000000012c047890 */ /* 0x000fe2000fffe0ff */
[----:B------:R-:W-:Y:S03]  /*7cd0*/  BSSY.RECONVERGENT B0, `(.L_x_130) ;  /* 0x0000008000007945 */ /* 0x000fe60003800200 */
[----:B------:R-:W-:Y:S04]  /*7ce0*/  UISETP.NE.AND UP0, UPT, UR4, 0x3, UPT ;  /* 0x000000030400788c */ /* 0x000fe8000bf05270 */
[----:B------:R-:W-:Y:S02]  /*7cf0*/  UISETP.EQ.XOR UP1, UPT, UR46, 0x3, !UP0 ;  /* 0x000000032e00788c */ /* 0x000fe4000c722a70 */
[----:B------:R-:W-:Y:S02]  /*7d00*/  USEL UR47, UR4, URZ, UP0 ;  /* 0x000000ff042f7287 */ /* 0x000fe40008000000 */
[----:B------:R-:W-:Y:S04]  /*7d10*/  USEL UR5, URZ, 0x1, !UP1 ;  /* 0x00000001ff057887 */ /* 0x000fe8000c800000 */
[----:B------:R-:W-:Y:S01]  /*7d20*/  ULOP3.LUT UR54, UR54, UR5, URZ, 0x3c, !UPT ;  /* 0x0000000536367292 */ /* 0x000fe2000f8e3cff */
[----:B------:R-:W-:Y:S11]  /*7d30*/  @P0 BRA `(.L_x_131) ;  /* 0x0000000000040947 */ /* 0x000ff60003800000 */
[----:B------:R-:W-:Y:S04]  /*7d40*/  DEPBAR.LE SB0, 0x1 ;  /* 0x000080400000791a */ /* 0x000fe80000000000 */
.L_x_131:
[----:B------:R-:W-:Y:S05]  /*7d50*/  BSYNC.RECONVERGENT B0 ;  /* 0x0000000000007941 */ /* 0x000fea0003800200 */
.L_x_130:
[----:B------:R-:W-:Y:S01]  /*7d60*/  BAR.SYNC.DEFER_BLOCKING 0x1, 0x80 ;  /* 0x0042000000007b1d */ /* 0x000fe20000010000 */
[----:B------:R-:W-:Y:S01]  /*7d70*/  UISETP.NE.AND UP0, UPT, UR53, -0x2, UPT ;  /* 0xfffffffe3500788c */ /* 0x000fe2000bf05270 */
[----:B------:R-:W-:Y:S08]  /*7d80*/  IADD3 R22, PT, PT, R22, 0x1, RZ ;  /* 0x0000000116167810 */ /* 0x000ff00007ffe0ff */
[----:B------:R-:W-:Y:S05]  /*7d90*/  BRA.U !UP0, `(.L_x_132) ;  /* 0x0000000108287547 */ /* 0x000fea000b800000 */
[----:B------:R-:W-:Y:S01]  /*7da0*/  ISETP.NE.AND P0, PT, R62, RZ, PT ;  /* 0x000000ff3e00720c */ /* 0x000fe20003f05270 */
[----:B------:R-:W-:Y:S01]  /*7db0*/  IMAD.U32 R2, RZ, RZ, UR52 ;  /* 0x00000034ff027e24 */ /* 0x000fe2000f8e00ff */
[----:B------:R-:W-:Y:S01]  /*7dc0*/  UIADD3 UR4, UPT, UPT, UR52, 0x1, URZ ;  /* 0x0000000134047890 */ /* 0x000fe2000fffe0ff */
[----:B-1----:R-:W-:Y:S03]  /*7dd0*/  IMAD.U32 R0, RZ, RZ, UR55 ;  /* 0x00000037ff007e24 */ /* 0x002fe6000f8e00ff */
[----:B------:R-:W-:Y:S04]  /*7de0*/  UISETP.NE.AND UP0, UPT, UR4, 0x3, UPT ;  /* 0x000000030400788c */ /* 0x000fe8000bf05270 */
[----:B------:R-:W-:Y:S03]  /*7df0*/  USEL UR52, UR4, URZ, UP0 ;  /* 0x000000ff04347287 */ /* 0x000fe60008000000 */
[----:B------:R-:W-:Y:S05]  /*7e00*/  @P0 LEA R2, R2, UR45, 0x3 ;  /* 0x0000002d02020c11 */ /* 0x000fea000f8e18ff */
[----:B------:R-:W-:Y:S05]  /*7e10*/  @P0 VIADD R2, R2, 0x68 ;  /* 0x0000006802020836 */ /* 0x000fea0000000000 */
[----:B------:R-:W-:Y:S04]  /*7e20*/  @P0 PRMT R0, R0, 0x654, R2 ;  /* 0x0000065400000816 */ /* 0x000fe80000000002 */
[----:B------:R2:W-:Y:S03]  /*7e30*/  @P0 SYNCS.ARRIVE.TRANS64.RED.A1T0 RZ, [R0+URZ], RZ ;  /* 0x000000ff00ff09a7 */ /* 0x0005e600081004ff */
.L_x_132:
[----:B------:R-:W-:Y:S01]  /*7e40*/  R2UR UR6, R61 ;  /* 0x000000003d0672ca */ /* 0x000fe200000e0000 */
[----:B------:R-:W-:Y:S01]  /*7e50*/  UIADD3 UR53, UPT, UPT, UR53, 0x2, URZ ;  /* 0x0000000235357890 */ /* 0x000fe2000fffe0ff */
[----:B------:R-:W-:Y:S02]  /*7e60*/  R2UR UR5, R50 ;  /* 0x00000000320572ca */ /* 0x000fe400000e0000 */
[----:B------:R-:W-:Y:S02]  /*7e70*/  R2UR UR4, R51 ;  /* 0x00000000330472ca */ /* 0x000fe400000e0000 */
[----:B------:R-:W-:Y:S02]  /*7e80*/  R2UR UR36, R59 ;  /* 0x000000003b2472ca */ /* 0x000fe400000e0000 */
[----:B------:R-:W-:Y:S02]  /*7e90*/  ISETP.NE.AND P0, PT, R55, 0x2, PT ;  /* 0x000000023700780c */ /* 0x000fe40003f05270 */
[----:B------:R-:W-:Y:S02]  /*7ea0*/  ISETP.NE.AND P1, PT, R22, 0x4, PT ;  /* 0x000000041600780c */ /* 0x000fe40003f25270 */
[----:B------:R-:W-:Y:S01]  /*7eb0*/  SEL R2, RZ, 0x1, P0 ;  /* 0x00000001ff027807 */ /* 0x000fe20000000000 */
[----:B------:R-:W-:Y:S01]  /*7ec0*/  UISETP.NE.AND UP0, UPT, UR6, URZ, UPT ;  /* 0x000000ff0600728c */ /* 0x000fe2000bf05270 */
[----:B-12---:R-:W-:Y:S01]  /*7ed0*/  SEL R0, RZ, 0x1, P1 ;  /* 0x00000001ff007807 */ /* 0x006fe20000800000 */
[----:B------:R-:W-:Y:S01]  /*7ee0*/  UIADD3 UR26, UPT, UPT, UR37, UR5, URZ ;  /* 0x00000005251a7290 */ /* 0x000fe2000fffe0ff */
[----:B------:R-:W-:Y:S01]  /*7ef0*/  LOP3.LUT R56, R56, R2, RZ, 0x3c, !PT ;  /* 0x0000000238387212 */ /* 0x000fe200078e3cff */
[----:B------:R-:W-:Y:S01]  /*7f00*/  UIADD3 UR20, UPT, UPT, UR38, UR4, URZ ;  /* 0x0000000426147290 */ /* 0x000fe2000fffe0ff */
[----:B------:R-:W-:Y:S02]  /*7f10*/  LOP3.LUT R57, R57, R0, RZ, 0x3c, !PT ;  /* 0x0000000039397212 */ /* 0x000fe400078e3cff */
[----:B------:R-:W-:Y:S02]  /*7f20*/  SEL R55, R55, RZ, P0 ;  /* 0x000000ff37377207 */ /* 0x000fe40000000000 */
[----:B------:R-:W-:Y:S01]  /*7f30*/  SEL R22, R22, RZ, P1 ;  /* 0x000000ff16167207 */ /* 0x000fe20000800000 */
[----:B------:R-:W-:Y:S06]  /*7f40*/  BRA.U UP0, `(.L_x_133) ;  /* 0xffffffdd00447547 */ /* 0x000fec000b83ffff */
[----:B------:R-:W-:-:S13]  /*7f50*/  R2UR UR4, R52 ;  /* 0x00000000340472ca */ /* 0x000fda00000e0000 */
[----:B------:R-:W-:-:S09]  /*7f60*/  UISETP.NE.AND UP0, UPT, UR4, URZ, UPT ;  /* 0x000000ff0400728c */ /* 0x000fd2000bf05270 */
[----:B------:R-:W-:Y:S05]  /*7f70*/  BRA.U !UP0, `(.L_x_134) ;  /* 0x0000000108487547 */ /* 0x000fea000b800000 */
[----:B------:R-:W1:Y:S02]  /*7f80*/  LDCU.64 UR4, c[0x0][0x890] ;  /* 0x00011200ff0477ac */ /* 0x000e640008000a00 */
[----:B-1----:R-:W-:-:S04]  /*7f90*/  UISETP.NE.U32.AND UP0, UPT, UR4, URZ, UPT ;  /* 0x000000ff0400728c */ /* 0x002fc8000bf05070 */
[----:B------:R-:W-:-:S09]  /*7fa0*/  UISETP.NE.AND.EX UP0, UPT, UR5, URZ, UPT, UP0 ;  /* 0x000000ff0500728c */ /* 0x000fd2000bf05300 */
[----:B------:R-:W-:Y:S05]  /*7fb0*/  BRA.U UP0, `(.L_x_135) ;  /* 0x00000001000c7547 */ /* 0x000fea000b800000 */
[----:B------:R-:W-:-:S13]  /*7fc0*/  FSETP.NEU.AND P0, PT, R26, RZ, PT ;  /* 0x000000ff1a00720b */ /* 0x000fda0003f0d000 */
[----:B------:R-:W-:Y:S05]  /*7fd0*/  @!P0 EXIT ;  /* 0x000000000000894d */ /* 0x000fea0003800000 */
[----:B------:R-:W-:Y:S05]  /*7fe0*/  BRA `(.L_x_134) ;  /* 0x00000000002c7947 */ /* 0x000fea0003800000 */
.L_x_135:
[----:B------:R-:W-:Y:S01]  /*7ff0*/  ISETP.NE.AND P0, PT, R54, RZ, PT ;  /* 0x000000ff3600720c */ /* 0x000fe20003f05270 */
[----:B------:R-:W-:-:S12]  /*8000*/  BSSY.RECONVERGENT B0, `(.L_x_134) ;  /* 0x0000009000007945 */ /* 0x000fd80003800200 */
[----:B------:R-:W-:Y:S05]  /*8010*/  @P0 BRA `(.L_x_136) ;  /* 0x0000000000140947 */ /* 0x000fea0003800000 */
[----:B------:R-:W1:Y:S02]  /*8020*/  LDCU.64 UR4, c[0x0][0x888] ;  /* 0x00011100ff0477ac */ /* 0x000e640008000a00 */
[----:B-1----:R-:W-:-:S04]  /*8030*/  ISETP.NE.U32.AND P0, PT, RZ, UR4, PT ;  /* 0x00000004ff007c0c */ /* 0x002fc8000bf05070 */
[----:B------:R-:W-:-:S13]  /*8040*/  ISETP.NE.AND.EX P0, PT, RZ, UR5, PT, P0 ;  /* 0x00000005ff007c0c */ /* 0x000fda000bf05300 */
[----:B------:R-:W-:Y:S05]  /*8050*/  @!P0 EXIT ;  /* 0x000000000000894d */ /* 0x000fea0003800000 */
[----:B------:R-:W-:Y:S05]  /*8060*/  BRA `(.L_x_137) ;  /* 0x0000000000087947 */ /* 0x000fea0003800000 */
.L_x_136:
[----:B------:R-:W-:-:S13]  /*8070*/  FSETP.NEU.AND P0, PT, R26, RZ, PT ;  /* 0x000000ff1a00720b */ /* 0x000fda0003f0d000 */
[----:B------:R-:W-:Y:S05]  /*8080*/  @!P0 EXIT ;  /* 0x000000000000894d */ /* 0x000fea0003800000 */
.L_x_137:
[----:B------:R-:W-:Y:S05]  /*8090*/  BSYNC.RECONVERGENT B0 ;  /* 0x0000000000007941 */ /* 0x000fea0003800200 */
.L_x_134:
[----:B------:R-:W-:Y:S01]  /*80a0*/  ULEA UR4, UR52, UR45, 0x3 ;  /* 0x0000002d34047291 */ /* 0x000fe2000f8e18ff */
[----:B------:R-:W-:-:S04]  /*80b0*/  DEPBAR.LE SB0, 0x0 ;  /* 0x000080000000791a */ /* 0x000fc80000000000 */
[----:B------:R-:W-:-:S04]  /*80c0*/  UIADD3 UR4, UPT, UPT, UR4, 0x68, URZ ;  /* 0x0000006804047890 */ /* 0x000fc8000fffe0ff */
[----:B------:R-:W-:-:S09]  /*80d0*/  UPRMT UR4, UR55, 0x654, UR4 ;  /* 0x0000065437047896 */ /* 0x000fd20008000004 */
[----:B------:R-:W-:Y:S01]  /*80e0*/  SYNCS.ARRIVE.TRANS64.RED.A1T0 RZ, [UR4], RZ ;  /* 0x000000ffffff79a7 */ /* 0x000fe20008100404 */
[----:B------:R-:W-:Y:S05]  /*80f0*/  EXIT ;  /* 0x000000000000794d */ /* 0x000fea0003800000 */
.L_x_24:
[----:B--2---:R2:W3:Y:S02]  /*8100*/  SYNCS.PHASECHK.TRANS64.TRYWAIT P0, [R0+URZ+0x100], R2 ;  /* 0x00010002000075a7 */ /* 0x0044e400080011ff */
[----:B---3--:R-:W-:Y:S05]  /*8110*/  @!P0 NANOSLEEP.SYNCS 0x989680 ;  /* 0x009896800000895d */ /* 0x008fea0003900000 */
[----:B------:R-:W3:Y:S02]  /*8120*/  @!P0 SYNCS.PHASECHK.TRANS64 P0, [R0+URZ+0x100], R2 ;  /* 0x00010002000085a7 */ /* 0x000ee400080010ff */
[----:B---3--:R-:W-:Y:S05]  /*8130*/  @!P0 BRA `(.L_x_24) ;  /* 0xfffffffc00f08947 */ /* 0x008fea000383ffff */
[----:B------:R-:W-:Y:S05]  /*8140*/  BRA `(.L_x_138) ;  /* 0xffffff9800487947 */ /* 0x000fea000383ffff */
.L_x_27:
[----:B-1----:R-:W-:-:S07]  /*8150*/  MOV R0, UR5 ;  /* 0x0000000500007c02 */ /* 0x002fce0008000f00 */
.L_x_139:
[----:B-1----:R1:W2:Y:S02]  /*8160*/  SYNCS.PHASECHK.TRANS64.TRYWAIT P0, [R0+URZ+0x28], R3 ;  /* 0x00002803000075a7 */ /* 0x0022a400080011ff */
[----:B--2---:R-:W-:Y:S05]  /*8170*/  @!P0 NANOSLEEP.SYNCS 0x989680 ;  /* 0x009896800000895d */ /* 0x004fea0003900000 */
[----:B------:R-:W2:Y:S02]  /*8180*/  @!P0 SYNCS.PHASECHK.TRANS64 P0, [R0+URZ+0x28], R3 ;  /* 0x00002803000085a7 */ /* 0x000ea400080010ff */
[----:B--2---:R-:W-:Y:S05]  /*8190*/  @!P0 BRA `(.L_x_139) ;  /* 0xfffffffc00f08947 */ /* 0x004fea000383ffff */
[----:B------:R-:W-:Y:S05]  /*81a0*/  BRA `(.L_x_26) ;  /* 0xffffff9800a07947 */ /* 0x000fea000383ffff */
.L_x_36:
[----:B-1----:R-:W-:-:S07]  /*81b0*/  MOV R0, UR6 ;  /* 0x0000000600007c02 */ /* 0x002fce0008000f00 */
.L_x_140:
[----:B-1----:R1:W2:Y:S02]  /*81c0*/  SYNCS.PHASECHK.TRANS64.TRYWAIT P0, [R0+URZ+0x28], R3 ;  /* 0x00002803000075a7 */ /* 0x0022a400080011ff */
[----:B--2---:R-:W-:Y:S05]  /*81d0*/  @!P0 NANOSLEEP.SYNCS 0x989680 ;  /* 0x009896800000895d */ /* 0x004fea0003900000 */
[----:B------:R-:W2:Y:S02]  /*81e0*/  @!P0 SYNCS.PHASECHK.TRANS64 P0, [R0+URZ+0x28], R3 ;  /* 0x00002803000085a7 */ /* 0x000ea400080010ff */
[----:B--2---:R-:W-:Y:S05]  /*81f0*/  @!P0 BRA `(.L_x_140) ;  /* 0xfffffffc00f08947 */ /* 0x004fea000383ffff */
[----:B------:R-:W-:Y:S05]  /*8200*/  BRA `(.L_x_35) ;  /* 0xffffff9c00ac7947 */ /* 0x000fea000383ffff */
.L_x_43:
[----:B-1----:R1:W4:Y:S02]  /*8210*/  SYNCS.PHASECHK.TRANS64.TRYWAIT P0, [R3+URZ+0x90], R0 ;  /* 0x00009000030075a7 */ /* 0x00232400080011ff */
[----:B----4-:R-:W-:Y:S05]  /*8220*/  @!P0 NANOSLEEP.SYNCS 0x989680 ;  /* 0x009896800000895d */ /* 0x010fea0003900000 */
[----:B------:R-:W4:Y:S02]  /*8230*/  @!P0 SYNCS.PHASECHK.TRANS64 P0, [R3+URZ+0x90], R0 ;  /* 0x00009000030085a7 */ /* 0x000f2400080010ff */
[----:B----4-:R-:W-:Y:S05]  /*8240*/  @!P0 BRA `(.L_x_43) ;  /* 0xfffffffc00f08947 */ /* 0x010fea000383ffff */
[----:B------:R-:W-:Y:S05]  /*8250*/  BRA `(.L_x_141) ;  /* 0xffffffa000987947 */ /* 0x000fea000383ffff */
.L_x_47:
[----:B------:R-:W-:-:S07]  /*8260*/  MOV R0, UR4 ;  /* 0x0000000400007c02 */ /* 0x000fce0008000f00 */
.L_x_142:
[----:B-1----:R1:W2:Y:S02]  /*8270*/  SYNCS.PHASECHK.TRANS64.TRYWAIT P0, [R0+URZ], R2 ;  /* 0x00000002000075a7 */ /* 0x0022a400080011ff */
[----:B--2---:R-:W-:Y:S05]  /*8280*/  @!P0 NANOSLEEP.SYNCS 0x989680 ;  /* 0x009896800000895d */ /* 0x004fea0003900000 */
[----:B------:R-:W2:Y:S02]  /*8290*/  @!P0 SYNCS.PHASECHK.TRANS64 P0, [R0+URZ], R2 ;  /* 0x00000002000085a7 */ /* 0x000ea400080010ff */
[----:B--2---:R-:W-:Y:S05]  /*82a0*/  @!P0 BRA `(.L_x_142) ;  /* 0xfffffffc00f08947 */ /* 0x004fea000383ffff */
[----:B------:R-:W-:Y:S05]  /*82b0*/  BRA `(.L_x_143) ;  /* 0xffffffa800447947 */ /* 0x000fea000383ffff */
.L_x_48:
[----:B------:R-:W-:-:S07]  /*82c0*/  MOV R0, UR5 ;  /* 0x0000000500007c02 */ /* 0x000fce0008000f00 */
.L_x_144:
[----:B-1----:R1:W2:Y:S02]  /*82d0*/  SYNCS.PHASECHK.TRANS64.TRYWAIT P0, [R0+URZ], R3 ;  /* 0x00000003000075a7 */ /* 0x0022a400080011ff */
[----:B--2---:R-:W-:Y:S05]  /*82e0*/  @!P0 NANOSLEEP.SYNCS 0x989680 ;  /* 0x009896800000895d */ /* 0x004fea0003900000 */
[----:B------:R-:W2:Y:S02]  /*82f0*/  @!P0 SYNCS.PHASECHK.TRANS64 P0, [R0+URZ], R3 ;  /* 0x00000003000085a7 */ /* 0x000ea400080010ff */
[----:B--2---:R-:W-:Y:S05]  /*8300*/  @!P0 BRA `(.L_x_144) ;  /* 0xfffffffc00f08947 */ /* 0x004fea000383ffff */
[----:B------:R-:W-:Y:S05]  /*8310*/  BRA `(.L_x_145) ;  /* 0xffffffa800507947 */ /* 0x000fea000383ffff */
.L_x_49:
[----:B------:R-:W-:-:S07]  /*8320*/  MOV R0, UR5 ;  /* 0x0000000500007c02 */ /* 0x000fce0008000f00 */
.L_x_146:
[----:B-1----:R1:W2:Y:S02]  /*8330*/  SYNCS.PHASECHK.TRANS64.TRYWAIT P0, [R0+URZ], R3 ;  /* 0x00000003000075a7 */ /* 0x0022a400080011ff */
[----:B--2---:R-:W-:Y:S05]  /*8340*/  @!P0 NANOSLEEP.SYNCS 0x989680 ;  /* 0x009896800000895d */ /* 0x004fea0003900000 */
[----:B------:R-:W2:Y:S02]  /*8350*/  @!P0 SYNCS.PHASECHK.TRANS64 P0, [R0+URZ], R3 ;  /* 0x00000003000085a7 */ /* 0x000ea400080010ff */
[----:B--2---:R-:W-:Y:S05]  /*8360*/  @!P0 BRA `(.L_x_146) ;  /* 0xfffffffc00f08947 */ /* 0x004fea000383ffff */
[----:B------:R-:W-:Y:S05]  /*8370*/  BRA `(.L_x_147) ;  /* 0xffffffa8005c7947 */ /* 0x000fea000383ffff */
.L_x_50:
[----:B------:R-:W-:-:S07]  /*8380*/  MOV R0, UR5 ;  /* 0x0000000500007c02 */ /* 0x000fce0008000f00 */
.L_x_148:
[----:B-1----:R1:W2:Y:S02]  /*8390*/  SYNCS.PHASECHK.TRANS64.TRYWAIT P0, [R0+URZ], R3 ;  /* 0x00000003000075a7 */ /* 0x0022a400080011ff */
[----:B--2---:R-:W-:Y:S05]  /*83a0*/  @!P0 NANOSLEEP.SYNCS 0x989680 ;  /* 0x009896800000895d */ /* 0x004fea0003900000 */
[----:B------:R-:W2:Y:S02]  /*83b0*/  @!P0 SYNCS.PHASECHK.TRANS64 P0, [R0+URZ], R3 ;  /* 0x00000003000085a7 */ /* 0x000ea400080010ff */
[----:B--2---:R-:W-:Y:S05]  /*83c0*/  @!P0 BRA `(.L_x_148) ;  /* 0xfffffffc00f08947 */ /* 0x004fea000383ffff */
[----:B------:R-:W-:Y:S05]  /*83d0*/  BRA `(.L_x_149) ;  /* 0xffffffa800687947 */ /* 0x000fea000383ffff */
.L_x_53:
[----:B-1----:R1:W2:Y:S02]  /*83e0*/  SYNCS.PHASECHK.TRANS64.TRYWAIT P0, [R0+URZ+0xf0], R4 ;  /* 0x0000f004000075a7 */ /* 0x0022a400080011ff */
[----:B--2---:R-:W-:Y:S05]  /*83f0*/  @!P0 NANOSLEEP.SYNCS 0x989680 ;  /* 0x009896800000895d */ /* 0x004fea0003900000 */
[----:B------:R-:W2:Y:S02]  /*8400*/  @!P0 SYNCS.PHASECHK.TRANS64 P0, [R0+URZ+0xf0], R4 ;  /* 0x0000f004000085a7 */ /* 0x000ea400080010ff */
[----:B--2---:R-:W-:Y:S05]  /*8410*/  @!P0 BRA `(.L_x_53) ;  /* 0xfffffffc00f08947 */ /* 0x004fea000383ffff */
[----:B------:R-:W-:Y:S05]  /*8420*/  BRA `(.L_x_150) ;  /* 0xffffffa800c47947 */ /* 0x000fea000383ffff */
.L_x_54:
[----:B------:R-:W-:-:S07]  /*8430*/  MOV R0, UR4 ;  /* 0x0000000400007c02 */ /* 0x000fce0008000f00 */
.L_x_151:
[----:B-1----:R1:W2:Y:S02]  /*8440*/  SYNCS.PHASECHK.TRANS64.TRYWAIT P0, [R0+URZ+0xa0], R5 ;  /* 0x0000a005000075a7 */ /* 0x0022a400080011ff */
[----:B--2---:R-:W-:Y:S05]  /*8450*/  @!P0 NANOSLEEP.SYNCS 0x989680 ;  /* 0x009896800000895d */ /* 0x004fea0003900000 */
[----:B------:R-:W2:Y:S02]  /*8460*/  @!P0 SYNCS.PHASECHK.TRANS64 P0, [R0+URZ+0xa0], R5 ;  /* 0x0000a005000085a7 */ /* 0x000ea400080010ff */
[----:B--2---:R-:W-:Y:S05]  /*8470*/  @!P0 BRA `(.L_x_151) ;  /* 0xfffffffc00f08947 */ /* 0x004fea000383ffff */
[----:B------:R-:W-:Y:S05]  /*8480*/  BRA `(.L_x_152) ;  /* 0xffffffa800d47947 */ /* 0x000fea000383ffff */
.L_x_55:
[----:B-1----:R1:W2:Y:S02]  /*8490*/  SYNCS.PHASECHK.TRANS64.TRYWAIT P1, [R0+URZ+0x90], R4 ;  /* 0x00009004000075a7 */ /* 0x0022a400080211ff */
[----:B--2---:R-:W-:Y:S05]  /*84a0*/  @!P1 NANOSLEEP.SYNCS 0x989680 ;  /* 0x009896800000995d */ /* 0x004fea0003900000 */
[----:B------:R-:W2:Y:S02]  /*84b0*/  @!P1 SYNCS.PHASECHK.TRANS64 P1, [R0+URZ+0x90], R4 ;  /* 0x00009004000095a7 */ /* 0x000ea400080210ff */
[----:B--2---:R-:W-:Y:S05]  /*84c0*/  @!P1 BRA `(.L_x_55) ;  /* 0xfffffffc00f09947 */ /* 0x004fea000383ffff */
[----:B------:R-:W-:Y:S05]  /*84d0*/  BRA `(.L_x_153) ;  /* 0xffffffac00047947 */ /* 0x000fea000383ffff */
.L_x_58:
[----:B------:R-:W-:-:S07]  /*84e0*/  MOV R0, UR4 ;  /* 0x0000000400007c02 */ /* 0x000fce0008000f00 */
.L_x_154:
[----:B-1----:R1:W2:Y:S02]  /*84f0*/  SYNCS.PHASECHK.TRANS64.TRYWAIT P0, [R0+URZ+0xa0], R2 ;  /* 0x0000a002000075a7 */ /* 0x0022a400080011ff */
[----:B--2---:R-:W-:Y:S05]  /*8500*/  @!P0 NANOSLEEP.SYNCS 0x989680 ;  /* 0x009896800000895d */ /* 0x004fea0003900000 */
[----:B------:R-:W2:Y:S02]  /*8510*/  @!P0 SYNCS.PHASECHK.TRANS64 P0, [R0+URZ+0xa0], R2 ;  /* 0x0000a002000085a7 */ /* 0x000ea400080010ff */
[----:B--2---:R-:W-:Y:S05]  /*8520*/  @!P0 BRA `(.L_x_154) ;  /* 0xfffffffc00f08947 */ /* 0x004fea000383ffff */
[----:B------:R-:W-:Y:S05]  /*8530*/  BRA `(.L_x_57) ;  /* 0xffffffac00587947 */ /* 0x000fea000383ffff */
.L_x_67:
[----:B-1----:R-:W-:-:S04]  /*8540*/  MOV R5, UR5 ;  /* 0x0000000500057c02 */ /* 0x002fc80008000f00 */
[----:B------:R1:W2:Y:S03]  /*8550*/  SYNCS.PHASECHK.TRANS64.TRYWAIT P0, [R5+URZ+0x8], R6 ;  /* 0x00000806050075a7 */ /* 0x0002a600080011ff */
[----:B--2---:R-:W-:Y:S05]  /*8560*/  @!P0 NANOSLEEP.SYNCS 0x989680 ;  /* 0x009896800000895d */ /* 0x004fea0003900000 */
[----:B------:R-:W2:Y:S02]  /*8570*/  @!P0 SYNCS.PHASECHK.TRANS64 P0, [R5+URZ+0x8], R6 ;  /* 0x00000806050085a7 */ /* 0x000ea400080010ff */
[----:B--2---:R-:W-:Y:S05]  /*8580*/  @!P0 BRA `(.L_x_67) ;  /* 0xfffffffc00ec8947 */ /* 0x004fea000383ffff */
[----:B------:R-:W-:Y:S05]  /*8590*/  BRA `(.L_x_66) ;  /* 0xffffffb0000c7947 */ /* 0x000fea000383ffff */
.L_x_69:
[----:B------:R-:W-:Y:S01]  /*85a0*/  BSSY B0, `(.L_x_155) ;  /* 0x0000006000007945 */ /* 0x000fe20003800000 */
[----:B------:R-:W-:-:S07]  /*85b0*/  MOV R15, 0xffffffff ;  /* 0xffffffff000f7802 */ /* 0x000fce0000000f00 */
[----:B-1---5:R-:W-:Y:S05]  /*85c0*/  WARPSYNC.COLLECTIVE R15, `(.L_x_156) ;  /* 0x000000000f0c7348 */ /* 0x022fea0003c00000 */
[----:B------:R-:W-:Y:S02]  /*85d0*/  ELECT P6, UR79, PT ;  /* 0x00000000004f782f */ /* 0x000fe400038c0000 */
[----:B------:R-:W-:Y:S01]  /*85e0*/  MOV R14, UR79 ;  /* 0x0000004f000e7c02 */ /* 0x000fe20008000f00 */
[----:B-1---5:R-:W-:Y:S10]  /*85f0*/  ENDCOLLECTIVE ;  /* 0x000000000000791b */ /* 0x022ff40003800000 */
.L_x_156:
[----:B------:R-:W-:Y:S05]  /*8600*/  BSYNC B0 ;  /* 0x0000000000007941 */ /* 0x000fea0003800000 */
.L_x_155:
[----:B------:R-:W-:Y:S05]  /*8610*/  BRA `(.L_x_157) ;  /* 0xffffffb0003c7947 */ /* 0x000fea000383ffff */
.L_x_71:
[----:B-1----:R-:W-:-:S04]  /*8620*/  MOV R3, UR5 ;  /* 0x0000000500037c02 */ /* 0x002fc80008000f00 */
[----:B------:R1:W2:Y:S03]  /*8630*/  SYNCS.PHASECHK.TRANS64.TRYWAIT P0, [R3+URZ+0x8], R4 ;  /* 0x00000804030075a7 */ /* 0x0002a600080011ff */
[----:B--2---:R-:W-:Y:S05]  /*8640*/  @!P0 NANOSLEEP.SYNCS 0x989680 ;  /* 0x009896800000895d */ /* 0x004fea0003900000 */
[----:B------:R-:W2:Y:S02]  /*8650*/  @!P0 SYNCS.PHASECHK.TRANS64 P0, [R3+URZ+0x8], R4 ;  /* 0x00000804030085a7 */ /* 0x000ea400080010ff */
[----:B--2---:R-:W-:Y:S05]  /*8660*/  @!P0 BRA `(.L_x_71) ;  /* 0xfffffffc00ec8947 */ /* 0x004fea000383ffff */
[----:B------:R-:W-:Y:S05]  /*8670*/  BRA `(.L_x_70) ;  /* 0xffffffb000407947 */ /* 0x000fea000383ffff */
.L_x_72:
[----:B-1----:R1:W2:Y:S02]  /*8680*/  SYNCS.PHASECHK.TRANS64.TRYWAIT P0, [R0+URZ+0x90], R4 ;  /* 0x00009004000075a7 */ /* 0x0022a400080011ff */
[----:B--2---:R-:W-:Y:S05]  /*8690*/  @!P0 NANOSLEEP.SYNCS 0x989680 ;  /* 0x009896800000895d */ /* 0x004fea0003900000 */
[----:B------:R-:W2:Y:S02]  /*86a0*/  @!P0 SYNCS.PHASECHK.TRANS64 P0, [R0+URZ+0x90], R4 ;  /* 0x00009004000085a7 */ /* 0x000ea400080010ff */
[----:B--2---:R-:W-:Y:S05]  /*86b0*/  @!P0 BRA `(.L_x_72) ;  /* 0xfffffffc00f08947 */ /* 0x004fea000383ffff */
[----:B------:R-:W-:Y:S05]  /*86c0*/  BRA `(.L_x_158) ;  /* 0xffffffb4004c7947 */ /* 0x000fea000383ffff */
.L_x_74:
[----:B------:R-:W-:-:S07]  /*86d0*/  MOV R0, UR46 ;  /* 0x0000002e00007c02 */ /* 0x000fce0008000f00 */
.L_x_159:
[----:B-1----:R1:W2:Y:S02]  /*86e0*/  SYNCS.PHASECHK.TRANS64.TRYWAIT P0, [R0+URZ+0xd0], R4 ;  /* 0x0000d004000075a7 */ /* 0x0022a400080011ff */
[----:B--2---:R-:W-:Y:S05]  /*86f0*/  @!P0 NANOSLEEP.SYNCS 0x989680 ;  /* 0x009896800000895d */ /* 0x004fea0003900000 */
[----:B------:R-:W2:Y:S02]  /*8700*/  @!P0 SYNCS.PHASECHK.TRANS64 P0, [R0+URZ+0xd0], R4 ;  /* 0x0000d004000085a7 */ /* 0x000ea400080010ff */
[----:B--2---:R-:W-:Y:S05]  /*8710*/  @!P0 BRA `(.L_x_159) ;  /* 0xfffffffc00f08947 */ /* 0x004fea000383ffff */
[----:B------:R-:W-:Y:S05]  /*8720*/  BRA `(.L_x_160) ;  /* 0xffffffb400987947 */ /* 0x000fea000383ffff */
.L_x_77:
[----:B------:R-:W-:Y:S07]  /*8730*/  MOV R0, UR7 ;  /* 0x0000000700007c02 */ /* 0x000fee0008000f00 */
.L_x_161:
[----:B-1----:R1:W2:Y:S02]  /*8740*/  SYNCS.PHASECHK.TRANS64.TRYWAIT P0, [R0+URZ], R4 ;  /* 0x00000004000075a7 */ /* 0x0022a400080011ff */
[----:B--2---:R-:W-:Y:S05]  /*8750*/  @!P0 NANOSLEEP.SYNCS 0x989680 ;  /* 0x009896800000895d */ /* 0x004fea0003900000 */
[----:B------:R-:W2:Y:S02]  /*8760*/  @!P0 SYNCS.PHASECHK.TRANS64 P0, [R0+URZ], R4 ;  /* 0x00000004000085a7 */ /* 0x000ea400080010ff */
[----:B--2---:R-:W-:Y:S05]  /*8770*/  @!P0 BRA `(.L_x_161) ;  /* 0xfffffffc00f08947 */ /* 0x004fea000383ffff */
[----:B------:R-:W-:Y:S05]  /*8780*/  BRA `(.L_x_76) ;  /* 0xffffffb400ac7947 */ /* 0x000fea000383ffff */
.L_x_81:
[----:B-1----:R-:W-:-:S07]  /*8790*/  MOV R0, UR4 ;  /* 0x0000000400007c02 */ /* 0x002fce0008000f00 */
.L_x_162:
[----:B-1----:R1:W2:Y:S02]  /*87a0*/  SYNCS.PHASECHK.TRANS64.TRYWAIT P0, [R0+URZ], R2 ;  /* 0x00000002000075a7 */ /* 0x0022a400080011ff */
[----:B--2---:R-:W-:Y:S05]  /*87b0*/  @!P0 NANOSLEEP.SYNCS 0x989680 ;  /* 0x009896800000895d */ /* 0x004fea0003900000 */
[----:B------:R-:W2:Y:S02]  /*87c0*/  @!P0 SYNCS.PHASECHK.TRANS64 P0, [R0+URZ], R2 ;  /* 0x00000002000085a7 */ /* 0x000ea400080010ff */
[----:B--2---:R-:W-:Y:S05]  /*87d0*/  @!P0 BRA `(.L_x_162) ;  /* 0xfffffffc00f08947 */ /* 0x004fea000383ffff */
[----:B------:R-:W-:Y:S05]  /*87e0*/  BRA `(.L_x_163) ;  /* 0xffffffb800f07947 */ /* 0x000fea000383ffff */
.L_x_82:
[----:B------:R-:W-:-:S07]  /*87f0*/  MOV R0, UR5 ;  /* 0x0000000500007c02 */ /* 0x000fce0008000f00 */
.L_x_164:
[----:B-1----:R1:W2:Y:S02]  /*8800*/  SYNCS.PHASECHK.TRANS64.TRYWAIT P0, [R0+URZ], R3 ;  /* 0x00000003000075a7 */ /* 0x0022a400080011ff */
[----:B--2---:R-:W-:Y:S05]  /*8810*/  @!P0 NANOSLEEP.SYNCS 0x989680 ;  /* 0x009896800000895d */ /* 0x004fea0003900000 */
[----:B------:R-:W2:Y:S02]  /*8820*/  @!P0 SYNCS.PHASECHK.TRANS64 P0, [R0+URZ], R3 ;  /* 0x00000003000085a7 */ /* 0x000ea400080010ff */
[----:B--2---:R-:W-:Y:S05]  /*8830*/  @!P0 BRA `(.L_x_164) ;  /* 0xfffffffc00f08947 */ /* 0x004fea000383ffff */
[----:B------:R-:W-:Y:S05]  /*8840*/  BRA `(.L_x_165) ;  /* 0xffffffb800fc7947 */ /* 0x000fea000383ffff */
.L_x_83:
[----:B------:R-:W-:-:S07]  /*8850*/  MOV R0, UR5 ;  /* 0x0000000500007c02 */ /* 0x000fce0008000f00 */
.L_x_166:
[----:B-1----:R1:W2:Y:S02]  /*8860*/  SYNCS.PHASECHK.TRANS64.TRYWAIT P0, [R0+URZ], R3 ;  /* 0x00000003000075a7 */ /* 0x0022a400080011ff */
[----:B--2---:R-:W-:Y:S05]  /*8870*/  @!P0 NANOSLEEP.SYNCS 0x989680 ;  /* 0x009896800000895d */ /* 0x004fea0003900000 */
[----:B------:R-:W2:Y:S02]  /*8880*/  @!P0 SYNCS.PHASECHK.TRANS64 P0, [R0+URZ], R3 ;  /* 0x00000003000085a7 */ /* 0x000ea400080010ff */
[----:B--2---:R-:W-:Y:S05]  /*8890*/  @!P0 BRA `(.L_x_166) ;  /* 0xfffffffc00f08947 */ /* 0x004fea000383ffff */
[----:B------:R-:W-:Y:S05]  /*88a0*/  BRA `(.L_x_167) ;  /* 0xffffffbc00087947 */ /* 0x000fea000383ffff */
.L_x_86:
[----:B------:R-:W-:-:S07]  /*88b0*/  MOV R0, UR41 ;  /* 0x0000002900007c02 */ /* 0x000fce0008000f00 */
.L_x_168:
[----:B-1----:R1:W2:Y:S02]  /*88c0*/  SYNCS.PHASECHK.TRANS64.TRYWAIT P1, [R0+URZ+0x110], R2 ;  /* 0x00011002000075a7 */ /* 0x0022a400080211ff */
[----:B--2---:R-:W-:Y:S05]  /*88d0*/  @!P1 NANOSLEEP.SYNCS 0x989680 ;  /* 0x009896800000995d */ /* 0x004fea0003900000 */
[----:B------:R-:W2:Y:S02]  /*88e0*/  @!P1 SYNCS.PHASECHK.TRANS64 P1, [R0+URZ+0x110], R2 ;  /* 0x00011002000095a7 */ /* 0x000ea400080210ff */
[----:B--2---:R-:W-:Y:S05]  /*88f0*/  @!P1 BRA `(.L_x_168) ;  /* 0xfffffffc00f09947 */ /* 0x004fea000383ffff */
[----:B------:R-:W-:Y:S05]  /*8900*/  BRA `(.L_x_169) ;  /* 0xffffffbc00547947 */ /* 0x000fea000383ffff */
.L_x_91:
[----:B---3--:R3:W1:Y:S02]  /*8910*/  SYNCS.PHASECHK.TRANS64.TRYWAIT P0, [R12+URZ+0x90], R0 ;  /* 0x000090000c0075a7 */ /* 0x00866400080011ff */
[----:B-1----:R-:W-:Y:S05]  /*8920*/  @!P0 NANOSLEEP.SYNCS 0x989680 ;  /* 0x009896800000895d */ /* 0x002fea0003900000 */
[----:B------:R-:W1:Y:S02]  /*8930*/  @!P0 SYNCS.PHASECHK.TRANS64 P0, [R12+URZ+0x90], R0 ;  /* 0x000090000c0085a7 */ /* 0x000e6400080010ff */
[----:B-1----:R-:W-:Y:S05]  /*8940*/  @!P0 BRA `(.L_x_91) ;  /* 0xfffffffc00f08947 */ /* 0x002fea000383ffff */
[----:B------:R-:W-:Y:S05]  /*8950*/  BRA `(.L_x_170) ;  /* 0xffffffc0006c7947 */ /* 0x000fea000383ffff */
.L_x_94:
[----:B-1----:R-:W-:Y:S07]  /*8960*/  MOV R0, UR29 ;  /* 0x0000001d00007c02 */ /* 0x002fee0008000f00 */
.L_x_171:
[----:B-1----:R1:W2:Y:S02]  /*8970*/  SYNCS.PHASECHK.TRANS64.TRYWAIT P2, [R0+URZ+0x88], R6 ;  /* 0x00008806000075a7 */ /* 0x0022a400080411ff */
[----:B--2---:R-:W-:Y:S05]  /*8980*/  @!P2 NANOSLEEP.SYNCS 0x989680 ;  /* 0x009896800000a95d */ /* 0x004fea0003900000 */
[----:B------:R-:W2:Y:S02]  /*8990*/  @!P2 SYNCS.PHASECHK.TRANS64 P2, [R0+URZ+0x88], R6 ;  /* 0x000088060000a5a7 */ /* 0x000ea400080410ff */
[----:B--2---:R-:W-:Y:S05]  /*89a0*/  @!P2 BRA `(.L_x_171) ;  /* 0xfffffffc00f0a947 */ /* 0x004fea000383ffff */
[----:B------:R-:W-:Y:S05]  /*89b0*/  BRA `(.L_x_93) ;  /* 0xffffffc400d07947 */ /* 0x000fea000383ffff */
.L_x_97:
[----:B------:R-:W-:Y:S07]  /*89c0*/  MOV R0, UR4 ;  /* 0x0000000400007c02 */ /* 0x000fee0008000f00 */
.L_x_172:
[----:B-1----:R1:W2:Y:S02]  /*89d0*/  SYNCS.PHASECHK.TRANS64.TRYWAIT P0, [R0+URZ+0x68], R9 ;  /* 0x00006809000075a7 */ /* 0x0022a400080011ff */
[----:B--2---:R-:W-:Y:S05]  /*89e0*/  @!P0 NANOSLEEP.SYNCS 0x989680 ;  /* 0x009896800000895d */ /* 0x004fea0003900000 */
[----:B------:R-:W2:Y:S02]  /*89f0*/  @!P0 SYNCS.PHASECHK.TRANS64 P0, [R0+URZ+0x68], R9 ;  /* 0x00006809000085a7 */ /* 0x000ea400080010ff */
[----:B--2---:R-:W-:Y:S05]  /*8a00*/  @!P0 BRA `(.L_x_172) ;  /* 0xfffffffc00f08947 */ /* 0x004fea000383ffff */
[----:B------:R-:W-:Y:S05]  /*8a10*/  BRA `(.L_x_173) ;  /* 0xffffffc800307947 */ /* 0x000fea000383ffff */
.L_x_98:
[----:B------:R-:W-:Y:S07]  /*8a20*/  MOV R0, UR5 ;  /* 0x0000000500007c02 */ /* 0x000fee0008000f00 */
.L_x_174:
[----:B-1----:R1:W2:Y:S02]  /*8a30*/  SYNCS.PHASECHK.TRANS64.TRYWAIT P0, [R0+URZ+0x68], R6 ;  /* 0x00006806000075a7 */ /* 0x0022a400080011ff */
[----:B--2---:R-:W-:Y:S05]  /*8a40*/  @!P0 NANOSLEEP.SYNCS 0x989680 ;  /* 0x009896800000895d */ /* 0x004fea0003900000 */
[----:B------:R-:W2:Y:S02]  /*8a50*/  @!P0 SYNCS.PHASECHK.TRANS64 P0, [R0+URZ+0x68], R6 ;  /* 0x00006806000085a7 */ /* 0x000ea400080010ff */
[----:B--2---:R-:W-:Y:S05]  /*8a60*/  @!P0 BRA `(.L_x_174) ;  /* 0xfffffffc00f08947 */ /* 0x004fea000383ffff */
[----:B------:R-:W-:Y:S05]  /*8a70*/  BRA `(.L_x_175) ;  /* 0xffffffc800a87947 */ /* 0x000fea000383ffff */
.L_x_100:
[----:B------:R-:W-:-:S07]  /*8a80*/  MOV R0, UR4 ;  /* 0x0000000400007c02 */ /* 0x000fce0008000f00 */
.L_x_176:
[----:B-1----:R1:W2:Y:S02]  /*8a90*/  SYNCS.PHASECHK.TRANS64.TRYWAIT P0, [R0+URZ], R2 ;  /* 0x00000002000075a7 */ /* 0x0022a400080011ff */
[----:B--2---:R-:W-:Y:S05]  /*8aa0*/  @!P0 NANOSLEEP.SYNCS 0x989680 ;  /* 0x009896800000895d */ /* 0x004fea0003900000 */
[----:B------:R-:W2:Y:S02]  /*8ab0*/  @!P0 SYNCS.PHASECHK.TRANS64 P0, [R0+URZ], R2 ;  /* 0x00000002000085a7 */ /* 0x000ea400080010ff */
[----:B--2---:R-:W-:Y:S05]  /*8ac0*/  @!P0 BRA `(.L_x_176) ;  /* 0xfffffffc00f08947 */ /* 0x004fea000383ffff */
[----:B------:R-:W-:Y:S05]  /*8ad0*/  BRA `(.L_x_177) ;  /* 0xffffffcc00587947 */ /* 0x000fea000383ffff */
.L_x_101:
[----:B------:R-:W-:-:S07]  /*8ae0*/  MOV R0, UR5 ;  /* 0x0000000500007c02 */ /* 0x000fce0008000f00 */
.L_x_178:
[----:B-1----:R1:W2:Y:S02]  /*8af0*/  SYNCS.PHASECHK.TRANS64.TRYWAIT P0, [R0+URZ], R2 ;  /* 0x00000002000075a7 */ /* 0x0022a400080011ff */
[----:B--2---:R-:W-:Y:S05]  /*8b00*/  @!P0 NANOSLEEP.SYNCS 0x989680 ;  /* 0x009896800000895d */ /* 0x004fea0003900000 */
[----:B------:R-:W2:Y:S02]  /*8b10*/  @!P0 SYNCS.PHASECHK.TRANS64 P0, [R0+URZ], R2 ;  /* 0x00000002000085a7 */ /* 0x000ea400080010ff */
[----:B--2---:R-:W-:Y:S05]  /*8b20*/  @!P0 BRA `(.L_x_178) ;  /* 0xfffffffc00f08947 */ /* 0x004fea000383ffff */
[----:B------:R-:W-:Y:S05]  /*8b30*/  BRA `(.L_x_179) ;  /* 0xffffffcc00647947 */ /* 0x000fea000383ffff */
.L_x_103:
[----:B-1----:R1:W2:Y:S02]  /*8b40*/  SYNCS.PHASECHK.TRANS64.TRYWAIT P0, [R0+URZ+0x90], R2 ;  /* 0x00009002000075a7 */ /* 0x0022a400080011ff */
[----:B--2---:R-:W-:Y:S05]  /*8b50*/  @!P0 NANOSLEEP.SYNCS 0x989680 ;  /* 0x009896800000895d */ /* 0x004fea0003900000 */
[----:B------:R-:W2:Y:S02]  /*8b60*/  @!P0 SYNCS.PHASECHK.TRANS64 P0, [R0+URZ+0x90], R2 ;  /* 0x00009002000085a7 */ /* 0x000ea400080010ff */
[----:B--2---:R-:W-:Y:S05]  /*8b70*/  @!P0 BRA `(.L_x_103) ;  /* 0xfffffffc00f08947 */ /* 0x004fea000383ffff */
[----:B------:R-:W-:Y:S05]  /*8b80*/  BRA `(.L_x_180) ;  /* 0xffffffd000487947 */ /* 0x000fea000383ffff */
.L_x_113:
[----:B-1----:R1:W3:Y:S02]  /*8b90*/  SYNCS.PHASECHK.TRANS64.TRYWAIT P1, [R0+URZ+0x50], R3 ;  /* 0x00005003000075a7 */ /* 0x0022e400080211ff */
[----:B---3--:R-:W-:Y:S05]  /*8ba0*/  @!P1 NANOSLEEP.SYNCS 0x989680 ;  /* 0x009896800000995d */ /* 0x008fea0003900000 */
[----:B------:R-:W3:Y:S02]  /*8bb0*/  @!P1 SYNCS.PHASECHK.TRANS64 P1, [R0+URZ+0x50], R3 ;  /* 0x00005003000095a7 */ /* 0x000ee400080210ff */
[----:B---3--:R-:W-:Y:S05]  /*8bc0*/  @!P1 BRA `(.L_x_113) ;  /* 0xfffffffc00f09947 */ /* 0x008fea000383ffff */
[----:B------:R-:W-:Y:S05]  /*8bd0*/  BRA `(.L_x_112) ;  /* 0xffffffdc00d07947 */ /* 0x000fea000383ffff */
.L_x_115:
[----:B-1----:R1:W4:Y:S02]  /*8be0*/  SYNCS.PHASECHK.TRANS64.TRYWAIT P0, [R53+URZ+0xb0], R2 ;  /* 0x0000b002350075a7 */ /* 0x00232400080011ff */
[----:B----4-:R-:W-:Y:S05]  /*8bf0*/  @!P0 NANOSLEEP.SYNCS 0x989680 ;  /* 0x009896800000895d */ /* 0x010fea0003900000 */
[----:B------:R-:W4:Y:S02]  /*8c00*/  @!P0 SYNCS.PHASECHK.TRANS64 P0, [R53+URZ+0xb0], R2 ;  /* 0x0000b002350085a7 */ /* 0x000f2400080010ff */
[----:B----4-:R-:W-:Y:S05]  /*8c10*/  @!P0 BRA `(.L_x_115) ;  /* 0xfffffffc00f08947 */ /* 0x010fea000383ffff */
[----:B------:R-:W-:Y:S05]  /*8c20*/  BRA `(.L_x_114) ;  /* 0xffffffe000007947 */ /* 0x000fea000383ffff */
.L_x_126:
[----:B-1----:R1:W2:Y:S02]  /*8c30*/  SYNCS.PHASECHK.TRANS64.TRYWAIT P0, [R2+URZ+0x50], R68 ;  /* 0x00005044020075a7 */ /* 0x0022a400080011ff */
[----:B--2---:R-:W-:Y:S05]  /*8c40*/  @!P0 NANOSLEEP.SYNCS 0x989680 ;  /* 0x009896800000895d */ /* 0x004fea0003900000 */
[----:B------:R-:W2:Y:S02]  /*8c50*/  @!P0 SYNCS.PHASECHK.TRANS64 P0, [R2+URZ+0x50], R68 ;  /* 0x00005044020085a7 */ /* 0x000ea400080010ff */
[----:B--2---:R-:W-:Y:S05]  /*8c60*/  @!P0 BRA `(.L_x_126) ;  /* 0xfffffffc00f08947 */ /* 0x004fea000383ffff */
[----:B------:R-:W-:Y:S05]  /*8c70*/  BRA `(.L_x_125) ;  /* 0xffffffe800287947 */ /* 0x000fea000383ffff */
        .weak           $__internal_0_$__cuda_sm10x_tcgen05_guardrail_trap_col_being_dealloced_not_returned_by_alloc
        .type           $__internal_0_$__cuda_sm10x_tcgen05_guardrail_trap_col_being_dealloced_not_returned_by_alloc,@function
        .size           $__internal_0_$__cuda_sm10x_tcgen05_guardrail_trap_col_being_dealloced_not_returned_by_alloc,($__internal_1_$__cuda_sm10x_tcgen05_guardrail_trap_phase_invalid_during_alloc - $__internal_0_$__cuda_sm10x_tcgen05_guardrail_trap_col_being_dealloced_not_returned_by_alloc)
$__internal_0_$__cuda_sm10x_tcgen05_guardrail_trap_col_being_dealloced_not_returned_by_alloc:
[----:B------:R-:W-:Y:S05]  /*8c80*/  BPT.TRAP 0x1 ;  /* 0x000000040000795c */ /* 0x000fea0000300000 */
[----:B------:R-:W-:-:S04]  /*8c90*/  HFMA2 R3, -RZ, RZ, 0, 0 ;  /* 0x00000000ff037431 */ /* 0x000fc800000001ff */
[----:B------:R-:W-:Y:S05]  /*8ca0*/  RET.REL.NODEC R2 `(_ZN7cutlass13device_kernelINS_4gemm6kernel13GemmUniversalIN4cute5tupleIJiiiiEEENS1_10collective13CollectiveMmaINS1_35MainloopSm100TmaUmmaWarpSpecializedILi5ELi2ELi4ENS5_IJNS4_1CILi2EEESB_NSA_ILi1EEEEEEEENS5_IJNSA_ILi128EEENSA_ILi64EEESF_EEENS_6half_tENS5_IJlSC_lEEESI_SJ_NS4_8TiledMMAINS4_8MMA_AtomIJNS4_26SM100_MMA_F16BF16_2x1SM_SSISI_SI_fLi128ELi64ELNS4_4UMMA5MajorE0ELSO_0ELNSN_7ScaleInE0ELSP_0EEEEEENS4_6LayoutINS5_IJSC_SC_SC_EEENS5_IJNSA_ILi0EEESU_SU_EEEEENS5_IJNS4_10UnderscoreESX_SX_EEEEENS4_28SM100_TMA_2SM_LOAD_MULTICASTENS4_14ComposedLayoutINS4_7SwizzleILi3ELi4ELi3EEENS4_18smem_ptr_flag_bitsILi16EEENSS_INS5_IJNSA_ILi8EEESG_EEENS5_IJSG_SC_EEEEEEEvNS4_8identityENS4_18SM100_TMA_2SM_LOADES1A_vS1B_EENS_8epilogue10collective18CollectiveEpilogueINS1E_23Sm100TmaWarpSpecializedILi3ELi2ELi16ELb1ELb0EEEJNS5_IJSG_SG_SF_EEENS5_IJNSS_ISG_SC_EENSS_INS5_IJNSA_ILi16EEESB_EEENS5_IJSC_NSA_ILi32EEEEEEEEEEESI_SJ_SI_SJ_NS1E_6fusion15FusionCallbacksIS1I_NS1R_17LinearCombinationISI_fSI_fLNS_15FloatRoundStyleE2EEES1J_S1Q_JEEENS4_5SM1004TMEM4LOAD26SM100_TMEM_LOAD_32dp32b16xENS4_13SM90_TMA_LOADENS11_INS12_ILi1ELi4ELi3EEES15_NSS_INS5_IJS16_S1L_EEENS5_IJS1L_SC_EEEEEEENS4_39AutoVectorizingCopyWithAssumedAlignmentILi128EEENS4_14SM90_TMA_STOREES26_S28_S28_EEEvvEEEEvNT_6ParamsE) ;  /* 0xffffff7002d47950 */ /* 0x000fea0003c3ffff */
        .weak           $__internal_1_$__cuda_sm10x_tcgen05_guardrail_trap_phase_invalid_during_alloc
        .type           $__internal_1_$__cuda_sm10x_tcgen05_guardrail_trap_phase_invalid_during_alloc,@function
        .size           $__internal_1_$__cuda_sm10x_tcgen05_guardrail_trap_phase_invalid_during_alloc,($__internal_2_$__cuda_sm10x_tcgen05_guardrail_trap_unallocated_columns_being_dealloced - $__internal_1_$__cuda_sm10x_tcgen05_guardrail_trap_phase_invalid_during_alloc)
$__internal_1_$__cuda_sm10x_tcgen05_guardrail_trap_phase_invalid_during_alloc:
[----:B------:R-:W-:Y:S05]  /*8cb0*/  BPT.TRAP 0x1 ;  /* 0x000000040000795c */ /* 0x000fea0000300000 */
[----:B------:R-:W-:-:S04]  /*8cc0*/  MOV R5, 0x0 ;  /* 0x0000000000057802 */ /* 0x000fc80000000f00 */
[----:B------:R-:W-:Y:S05]  /*8cd0*/  RET.REL.NODEC R4 `(_ZN7cutlass13device_kernelINS_4gemm6kernel13GemmUniversalIN4cute5tupleIJiiiiEEENS1_10collective13CollectiveMmaINS1_35MainloopSm100TmaUmmaWarpSpecializedILi5ELi2ELi4ENS5_IJNS4_1CILi2EEESB_NSA_ILi1EEEEEEEENS5_IJNSA_ILi128EEENSA_ILi64EEESF_EEENS_6half_tENS5_IJlSC_lEEESI_SJ_NS4_8TiledMMAINS4_8MMA_AtomIJNS4_26SM100_MMA_F16BF16_2x1SM_SSISI_SI_fLi128ELi64ELNS4_4UMMA5MajorE0ELSO_0ELNSN_7ScaleInE0ELSP_0EEEEEENS4_6LayoutINS5_IJSC_SC_SC_EEENS5_IJNSA_ILi0EEESU_SU_EEEEENS5_IJNS4_10UnderscoreESX_SX_EEEEENS4_28SM100_TMA_2SM_LOAD_MULTICASTENS4_14ComposedLayoutINS4_7SwizzleILi3ELi4ELi3EEENS4_18smem_ptr_flag_bitsILi16EEENSS_INS5_IJNSA_ILi8EEESG_EEENS5_IJSG_SC_EEEEEEEvNS4_8identityENS4_18SM100_TMA_2SM_LOADES1A_vS1B_EENS_8epilogue10collective18CollectiveEpilogueINS1E_23Sm100TmaWarpSpecializedILi3ELi2ELi16ELb1ELb0EEEJNS5_IJSG_SG_SF_EEENS5_IJNSS_ISG_SC_EENSS_INS5_IJNSA_ILi16EEESB_EEENS5_IJSC_NSA_ILi32EEEEEEEEEEESI_SJ_SI_SJ_NS1E_6fusion15FusionCallbacksIS1I_NS1R_17LinearCombinationISI_fSI_fLNS_15FloatRoundStyleE2EEES1J_S1Q_JEEENS4_5SM1004TMEM4LOAD26SM100_TMEM_LOAD_32dp32b16xENS4_13SM90_TMA_LOADENS11_INS12_ILi1ELi4ELi3EEES15_NSS_INS5_IJS16_S1L_EEENS5_IJS1L_SC_EEEEEEENS4_39AutoVectorizingCopyWithAssumedAlignmentILi128EEENS4_14SM90_TMA_STOREES26_S28_S28_EEEvvEEEEvNT_6ParamsE) ;  /* 0xffffff7004c87950 */ /* 0x000fea0003c3ffff */
        .weak           $__internal_2_$__cuda_sm10x_tcgen05_guardrail_trap_unallocated_columns_being_dealloced
        .type           $__internal_2_$__cuda_sm10x_tcgen05_guardrail_trap_unallocated_columns_being_dealloced,@function
        .size           $__internal_2_$__cuda_sm10x_tcgen05_guardrail_trap_unallocated_columns_being_dealloced,(.L_x_182 - $__internal_2_$__cuda_sm10x_tcgen05_guardrail_trap_unallocated_columns_being_dealloced)
$__internal_2_$__cuda_sm10x_tcgen05_guardrail_trap_unallocated_columns_being_dealloced:
[----:B------:R-:W-:Y:S05]  /*8ce0*/  BPT.TRAP 0x1 ;  /* 0x000000040000795c */ /* 0x000fea0000300000 */
[----:B------:R-:W-:-:S04]  /*8cf0*/  HFMA2 R3, -RZ, RZ, 0, 0 ;  /* 0x00000000ff037431 */ /* 0x000fc800000001ff */
[----:B------:R-:W-:Y:S05]  /*8d00*/  RET.REL.NODEC R2 `(_ZN7cutlass13device_kernelINS_4gemm6kernel13GemmUniversalIN4cute5tupleIJiiiiEEENS1_10collective13CollectiveMmaINS1_35MainloopSm100TmaUmmaWarpSpecializedILi5ELi2ELi4ENS5_IJNS4_1CILi2EEESB_NSA_ILi1EEEEEEEENS5_IJNSA_ILi128EEENSA_ILi64EEESF_EEENS_6half_tENS5_IJlSC_lEEESI_SJ_NS4_8TiledMMAINS4_8MMA_AtomIJNS4_26SM100_MMA_F16BF16_2x1SM_SSISI_SI_fLi128ELi64ELNS4_4UMMA5MajorE0ELSO_0ELNSN_7ScaleInE0ELSP_0EEEEEENS4_6LayoutINS5_IJSC_SC_SC_EEENS5_IJNSA_ILi0EEESU_SU_EEEEENS5_IJNS4_10UnderscoreESX_SX_EEEEENS4_28SM100_TMA_2SM_LOAD_MULTICASTENS4_14ComposedLayoutINS4_7SwizzleILi3ELi4ELi3EEENS4_18smem_ptr_flag_bitsILi16EEENSS_INS5_IJNSA_ILi8EEESG_EEENS5_IJSG_SC_EEEEEEEvNS4_8identityENS4_18SM100_TMA_2SM_LOADES1A_vS1B_EENS_8epilogue10collective18CollectiveEpilogueINS1E_23Sm100TmaWarpSpecializedILi3ELi2ELi16ELb1ELb0EEEJNS5_IJSG_SG_SF_EEENS5_IJNSS_ISG_SC_EENSS_INS5_IJNSA_ILi16EEESB_EEENS5_IJSC_NSA_ILi32EEEEEEEEEEESI_SJ_SI_SJ_NS1E_6fusion15FusionCallbacksIS1I_NS1R_17LinearCombinationISI_fSI_fLNS_15FloatRoundStyleE2EEES1J_S1Q_JEEENS4_5SM1004TMEM4LOAD26SM100_TMEM_LOAD_32dp32b16xENS4_13SM90_TMA_LOADENS11_INS12_ILi1ELi4ELi3EEES15_NSS_INS5_IJS16_S1L_EEENS5_IJS1L_SC_EEEEEEENS4_39AutoVectorizingCopyWithAssumedAlignmentILi128EEENS4_14SM90_TMA_STOREES26_S28_S28_EEEvvEEEEvNT_6ParamsE) ;  /* 0xffffff7002bc7950 */ /* 0x000fea0003c3ffff */
.L_x_181:
[----:B------:R-:W-:-:S00]  /*8d10*/  BRA `(.L_x_181) ;  /* 0xfffffffc00fc7947 */ /* 0x000fc0000383ffff */
[----:B------:R-:W-:-:S00]  /*8d20*/  NOP ;  /* 0x0000000000007918 */ /* 0x000fc00000000000 */
        /* <DEDUP_REMOVED lines=13> */
.L_x_182:


//--------------------- .nv.global.init           --------------------------
	.section	.nv.global.init,"aw",@progbits
.nv.global.init:
	.type		$str$27,@object
	.size		$str$27,($str$28 - $str$27)
$str$27:
        /*0000*/ 	.byte	0x28, 0x61, 0x64, 0x64, 0x72, 0x65, 0x73, 0x73, 0x20, 0x26, 0x20, 0x6d, 0x61, 0x73, 0x6b, 0x29
        /*0010*/ 	.byte	0x20, 0x3d, 0x3d, 0x20, 0x30, 0x00
	.type		$str$28,@object
	.size		$str$28,($str$26 - $str$28)
$str$28:
        /*0016*/ 	.byte	0x2f, 0x74, 0x6d, 0x70, 0x2f, 0x63, 0x75, 0x74, 0x6c, 0x61, 0x73, 0x73, 0x5f, 0x73, 0x77, 0x65
        /*0026*/ 	.byte	0x65, 0x70, 0x5f, 0x73, 0x72, 0x63, 0x2f, 0x69, 0x6e, 0x63, 0x6c, 0x75, 0x64, 0x65, 0x2f, 0x63
        /*0036*/ 	.byte	0x75, 0x74, 0x65, 0x2f, 0x70, 0x6f, 0x69, 0x6e, 0x74, 0x65, 0x72, 0x5f, 0x66, 0x6c, 0x61, 0x67
        /*0046*/ 	.byte	0x67, 0x65, 0x64, 0x2e, 0x68, 0x70, 0x70, 0x00
	.type		$str$26,@object
	.size		$str$26,($str$25 - $str$26)
$str$26:
        /*004e*/ 	.byte	0x2f, 0x74, 0x6d, 0x70, 0x2f, 0x63, 0x75, 0x74, 0x6c, 0x61, 0x73, 0x73, 0x5f, 0x73, 0x77, 0x65
        /*005e*/ 	.byte	0x65, 0x70, 0x5f, 0x73, 0x72, 0x63, 0x2f, 0x69, 0x6e, 0x63, 0x6c, 0x75, 0x64, 0x65, 0x2f, 0x63
        /*006e*/ 	.byte	0x75, 0x74, 0x65, 0x2f, 0x61, 0x74, 0x6f, 0x6d, 0x2f, 0x63, 0x6f, 0x70, 0x79, 0x5f, 0x74, 0x72
        /*007e*/ 	.byte	0x61, 0x69, 0x74, 0x73, 0x5f, 0x73, 0x6d, 0x31, 0x30, 0x30, 0x2e, 0x68, 0x70, 0x70, 0x00
	.type		$str$25,@object
	.size		$str$25,(__unnamed_1 - $str$25)
$str$25:
        /*008d*/ 	.byte	0x28, 0x28, 0x75, 0x69, 0x6e, 0x74, 0x33, 0x32, 0x5f, 0x74, 0x28, 0x74, 0x68, 0x72, 0x65, 0x61
        /*009d*/ 	.byte	0x64, 0x49, 0x64, 0x78, 0x2e, 0x78, 0x29, 0x20, 0x2f, 0x20, 0x33, 0x32, 0x29, 0x20, 0x25, 0x20
        /*00ad*/ 	.byte	0x34, 0x29, 0x20, 0x3d, 0x3d, 0x20, 0x28, 0x28, 0x28, 0x74, 0x6d, 0x65, 0x6d, 0x5f, 0x61, 0x64
        /*00bd*/ 	.byte	0x64, 0x72, 0x20, 0x3e, 0x3e, 0x20, 0x31, 0x36, 0x29, 0x20, 0x2f, 0x20, 0x33, 0x32, 0x29, 0x20
        /*00cd*/ 	.byte	0x25, 0x20, 0x34, 0x29, 0x00
	.type		__unnamed_1,@object
	.size		__unnamed_1,(__unnamed_2 - __unnamed_1)
__unnamed_1:
        /*00d2*/ 	.byte	0x61, 0x75, 0x74, 0x6f, 0x20, 0x63, 0x75, 0x74, 0x65, 0x3a, 0x3a, 0x61, 0x73, 0x5f, 0x70, 0x6f
        /* <DEDUP_REMOVED lines=24> */
        /*0262*/ 	.byte	0x34, 0x38, 0x3e, 0x3e, 0x3e, 0x3e, 0x5d, 0x00
	.type		__unnamed_2,@object
	.size		__unnamed_2,(.L_2 - __unnamed_2)
__unnamed_2:
        /* <DEDUP_REMOVED lines=40> */
        /*04ea*/ 	.byte	0x3a, 0x3a, 0x43, 0x3c, 0x30, 0x3e, 0x3e, 0x3e, 0x3e, 0x5d, 0x00
.L_2:


//--------------------- .nv.shared._ZN7cutlass13device_kernelINS_4gemm6kernel13GemmUniversalIN4cute5tupleIJiiiiEEENS1_10collective13CollectiveMmaINS1_35MainloopSm100TmaUmmaWarpSpecializedILi5ELi2ELi4ENS5_IJNS4_1CILi2EEESB_NSA_ILi1EEEEEEEENS5_IJNSA_ILi128EEENSA_ILi64EEESF_EEENS_6half_tENS5_IJlSC_lEEESI_SJ_NS4_8TiledMMAINS4_8MMA_AtomIJNS4_26SM100_MMA_F16BF16_2x1SM_SSISI_SI_fLi128ELi64ELNS4_4UMMA5MajorE0ELSO_0ELNSN_7ScaleInE0ELSP_0EEEEEENS4_6LayoutINS5_IJSC_SC_SC_EEENS5_IJNSA_ILi0EEESU_SU_EEEEENS5_IJNS4_10UnderscoreESX_SX_EEEEENS4_28SM100_TMA_2SM_LOAD_MULTICASTENS4_14ComposedLayoutINS4_7SwizzleILi3ELi4ELi3EEENS4_18smem_ptr_flag_bitsILi16EEENSS_INS5_IJNSA_ILi8EEESG_EEENS5_IJSG_SC_EEEEEEEvNS4_8identityENS4_18SM100_TMA_2SM_LOADES1A_vS1B_EENS_8epilogue10collective18CollectiveEpilogueINS1E_23Sm100TmaWarpSpecializedILi3ELi2ELi16ELb1ELb0EEEJNS5_IJSG_SG_SF_EEENS5_IJNSS_ISG_SC_EENSS_INS5_IJNSA_ILi16EEESB_EEENS5_IJSC_NSA_ILi32EEEEEEEEEEESI_SJ_SI_SJ_NS1E_6fusion15FusionCallbacksIS1I_NS1R_17LinearCombinationISI_fSI_fLNS_15FloatRoundStyleE2EEES1J_S1Q_JEEENS4_5SM1004TMEM4LOAD26SM100_TMEM_LOAD_32dp32b16xENS4_13SM90_TMA_LOADENS11_INS12_ILi1ELi4ELi3EEES15_NSS_INS5_IJS16_S1L_EEENS5_IJS1L_SC_EEEEEEENS4_39AutoVectorizingCopyWithAssumedAlignmentILi128EEENS4_14SM90_TMA_STOREES26_S28_S28_EEEvvEEEEvNT_6ParamsE --------------------------
	.section	.nv.shared._ZN7cutlass13device_kernelINS_4gemm6kernel13GemmUniversalIN4cute5tupleIJiiiiEEENS1_10collective13CollectiveMmaINS1_35MainloopSm100TmaUmmaWarpSpecializedILi5ELi2ELi4ENS5_IJNS4_1CILi2EEESB_NSA_ILi1EEEEEEEENS5_IJNSA_ILi128EEENSA_ILi64EEESF_EEENS_6half_tENS5_IJlSC_lEEESI_SJ_NS4_8TiledMMAINS4_8MMA_AtomIJNS4_26SM100_MMA_F16BF16_2x1SM_SSISI_SI_fLi128ELi64ELNS4_4UMMA5MajorE0ELSO_0ELNSN_7ScaleInE0ELSP_0EEEEEENS4_6LayoutINS5_IJSC_SC_SC_EEENS5_IJNSA_ILi0EEESU_SU_EEEEENS5_IJNS4_10UnderscoreESX_SX_EEEEENS4_28SM100_TMA_2SM_LOAD_MULTICASTENS4_14ComposedLayoutINS4_7SwizzleILi3ELi4ELi3EEENS4_18smem_ptr_flag_bitsILi16EEENSS_INS5_IJNSA_ILi8EEESG_EEENS5_IJSG_SC_EEEEEEEvNS4_8identityENS4_18SM100_TMA_2SM_LOADES1A_vS1B_EENS_8epilogue10collective18CollectiveEpilogueINS1E_23Sm100TmaWarpSpecializedILi3ELi2ELi16ELb1ELb0EEEJNS5_IJSG_SG_SF_EEENS5_IJNSS_ISG_SC_EENSS_INS5_IJNSA_ILi16EEESB_EEENS5_IJSC_NSA_ILi32EEEEEEEEEEESI_SJ_SI_SJ_NS1E_6fusion15FusionCallbacksIS1I_NS1R_17LinearCombinationISI_fSI_fLNS_15FloatRoundStyleE2EEES1J_S1Q_JEEENS4_5SM1004TMEM4LOAD26SM100_TMEM_LOAD_32dp32b16xENS4_13SM90_TMA_LOADENS11_INS12_ILi1ELi4ELi3EEES15_NSS_INS5_IJS16_S1L_EEENS5_IJS1L_SC_EEEEEEENS4_39AutoVectorizingCopyWithAssumedAlignmentILi128EEENS4_14SM90_TMA_STOREES26_S28_S28_EEEvvEEEEvNT_6ParamsE,"aw",@nobits
	.sectionflags	@""
	.align	16
	.zero		1024


//--------------------- .nv.shared.reserved.0     --------------------------
	.section	.nv.shared.reserved.0,"aw",@nobits
	.weak		__nv_reservedSMEM_offset_0_alias
	.size		__nv_reservedSMEM_offset_0_alias, 0, 64
	.other		__nv_reservedSMEM_offset_0_alias,@"STO_CUDA_RESERVED_SHARED STV_DEFAULT"
__nv_reservedSMEM_offset_0_alias:
	.zero		0
.nv.shared.reserved.0:
	.zero		64
	.weak		__nv_reservedSMEM_tcgen05_partition
	.type		__nv_reservedSMEM_tcgen05_partition,@object
	.size		__nv_reservedSMEM_tcgen05_partition,(.L_0 - __nv_reservedSMEM_tcgen05_partition)
__nv_reservedSMEM_tcgen05_partition:
	.zero		32
.L_0:


//--------------------- .nv.global                --------------------------
	.section	.nv.global,"aw",@nobits
.nv.global:
	.type		_ZN39_INTERNAL_a2b3dc3b_4_k_cu_6b7cd9ef_77264cute1_E,@object
	.size		_ZN39_INTERNAL_a2b3dc3b_4_k_cu_6b7cd9ef_77264cute1_E,(_ZN39_INTERNAL_a2b3dc3b_4_k_cu_6b7cd9ef_77264cuda3std3__45__cpo6cbeginE - _ZN39_INTERNAL_a2b3dc3b_4_k_cu_6b7cd9ef_77264cute1_E)
_ZN39_INTERNAL_a2b3dc3b_4_k_cu_6b7cd9ef_77264cute1_E:
	.zero		1
	.type		_ZN39_INTERNAL_a2b3dc3b_4_k_cu_6b7cd9ef_77264cuda3std3__45__cpo6cbeginE,@object
	.size		_ZN39_INTERNAL_a2b3dc3b_4_k_cu_6b7cd9ef_77264cuda3std3__45__cpo6cbeginE,(_ZN39_INTERNAL_a2b3dc3b_4_k_cu_6b7cd9ef_77264cuda3std3__48in_placeE - _ZN39_INTERNAL_a2b3dc3b_4_k_cu_6b7cd9ef_77264cuda3std3__45__cpo6cbeginE)
_ZN39_INTERNAL_a2b3dc3b_4_k_cu_6b7cd9ef_77264cuda3std3__45__cpo6cbeginE:
	.zero		1
	.type		_ZN39_INTERNAL_a2b3dc3b_4_k_cu_6b7cd9ef_77264cuda3std3__48in_placeE,@object
	.size		_ZN39_INTERNAL_a2b3dc3b_4_k_cu_6b7cd9ef_77264cuda3std3__48in_placeE,(_ZN39_INTERNAL_a2b3dc3b_4_k_cu_6b7cd9ef_77264cuda3std6ranges3__45__cpo9iter_moveE - _ZN39_INTERNAL_a2b3dc3b_4_k_cu_6b7cd9ef_77264cuda3std3__48in_placeE)
_ZN39_INTERNAL_a2b3dc3b_4_k_cu_6b7cd9ef_77264cuda3std3__48in_placeE:
	.zero		1
	.type		_ZN39_INTERNAL_a2b3dc3b_4_k_cu_6b7cd9ef_77264cuda3std6ranges3__45__cpo9iter_moveE,@object
	.size		_ZN39_INTERNAL_a2b3dc3b_4_k_cu_6b7cd9ef_77264cuda3std6ranges3__45__cpo9iter_moveE,(_ZN39_INTERNAL_a2b3dc3b_4_k_cu_6b7cd9ef_77264cuda3std3__45__cpo5beginE - _ZN39_INTERNAL_a2b3dc3b_4_k_cu_6b7cd9ef_77264cuda3std6ranges3__45__cpo9iter_moveE)
_ZN39_INTERNAL_a2b3dc3b_4_k_cu_6b7cd9ef_77264cuda3std6ranges3__45__cpo9iter_moveE:
	.zero		1
	.type		_ZN39_INTERNAL_a2b3dc3b_4_k_cu_6b7cd9ef_77264cuda3std3__45__cpo5beginE,@object
	.size		_ZN39_INTERNAL_a2b3dc3b_4_k_cu_6b7cd9ef_77264cuda3std3__45__cpo5beginE,(_ZN39_INTERNAL_a2b3dc3b_4_k_cu_6b7cd9ef_77264cuda3std3__441_GLOBAL__N__a2b3dc3b_4_k_cu_6b7cd9ef_77266ignoreE - _ZN39_INTERNAL_a2b3dc3b_4_k_cu_6b7cd9ef_77264cuda3std3__45__cpo5beginE)
_ZN39_INTERNAL_a2b3dc3b_4_k_cu_6b7cd9ef_77264cuda3std3__45__cpo5beginE:
	.zero		1
	.type		_ZN39_INTERNAL_a2b3dc3b_4_k_cu_6b7cd9ef_77264cuda3std3__441_GLOBAL__N__a2b3dc3b_4_k_cu_6b7cd9ef_77266ignoreE,@object
	.size		_ZN39_INTERNAL_a2b3dc3b_4_k_cu_6b7cd9ef_77264cuda3std3__441_GLOBAL__N__a2b3dc3b_4_k_cu_6b7cd9ef_77266ignoreE,(_ZN39_INTERNAL_a2b3dc3b_4_k_cu_6b7cd9ef_77264cute7productE - _ZN39_INTERNAL_a2b3dc3b_4_k_cu_6b7cd9ef_77264cuda3std3__441_GLOBAL__N__a2b3dc3b_4_k_cu_6b7cd9ef_77266ignoreE)
_ZN39_INTERNAL_a2b3dc3b_4_k_cu_6b7cd9ef_77264cuda3std3__441_GLOBAL__N__a2b3dc3b_4_k_cu_6b7cd9ef_77266ignoreE:
	.zero		1
	.type		_ZN39_INTERNAL_a2b3dc3b_4_k_cu_6b7cd9ef_77264cute7productE,@object
	.size		_ZN39_INTERNAL_a2b3dc3b_4_k_cu_6b7cd9ef_77264cute7productE,(_ZN39_INTERNAL_a2b3dc3b_4_k_cu_6b7cd9ef_77264cuda3std3__45__cpo3endE - _ZN39_INTERNAL_a2b3dc3b_4_k_cu_6b7cd9ef_77264cute7productE)
_ZN39_INTERNAL_a2b3dc3b_4_k_cu_6b7cd9ef_77264cute7productE:
	.zero		1
	.type		_ZN39_INTERNAL_a2b3dc3b_4_k_cu_6b7cd9ef_77264cuda3std3__45__cpo3endE,@object
	.size		_ZN39_INTERNAL_a2b3dc3b_4_k_cu_6b7cd9ef_77264cuda3std3__45__cpo3endE,(_ZN39_INTERNAL_a2b3dc3b_4_k_cu_6b7cd9ef_77264cuda3std3__419piecewise_constructE - _ZN39_INTERNAL_a2b3dc3b_4_k_cu_6b7cd9ef_77264cuda3std3__45__cpo3endE)
_ZN39_INTERNAL_a2b3dc3b_4_k_cu_6b7cd9ef_77264cuda3std3__45__cpo3endE:
	.zero		1
	.type		_ZN39_INTERNAL_a2b3dc3b_4_k_cu_6b7cd9ef_77264cuda3std3__419piecewise_constructE,@object
	.size		_ZN39_INTERNAL_a2b3dc3b_4_k_cu_6b7cd9ef_77264cuda3std3__419piecewise_constructE,(_ZN39_INTERNAL_a2b3dc3b_4_k_cu_6b7cd9ef_77264cuda3std3__45__cpo4cendE - _ZN39_INTERNAL_a2b3dc3b_4_k_cu_6b7cd9ef_77264cuda3std3__419piecewise_constructE)
_ZN39_INTERNAL_a2b3dc3b_4_k_cu_6b7cd9ef_77264cuda3std3__419piecewise_constructE:
	.zero		1
	.type		_ZN39_INTERNAL_a2b3dc3b_4_k_cu_6b7cd9ef_77264cuda3std3__45__cpo4cendE,@object
	.size		_ZN39_INTERNAL_a2b3dc3b_4_k_cu_6b7cd9ef_77264cuda3std3__45__cpo4cendE,(_ZN39_INTERNAL_a2b3dc3b_4_k_cu_6b7cd9ef_77264cuda3std6ranges3__45__cpo4swapE - _ZN39_INTERNAL_a2b3dc3b_4_k_cu_6b7cd9ef_77264cuda3std3__45__cpo4cendE)
_ZN39_INTERNAL_a2b3dc3b_4_k_cu_6b7cd9ef_77264cuda3std3__45__cpo4cendE:
	.zero		1
	.type		_ZN39_INTERNAL_a2b3dc3b_4_k_cu_6b7cd9ef_77264cuda3std6ranges3__45__cpo4swapE,@object
	.size		_ZN39_INTERNAL_a2b3dc3b_4_k_cu_6b7cd9ef_77264cuda3std6ranges3__45__cpo4swapE,(.L_10 - _ZN39_INTERNAL_a2b3dc3b_4_k_cu_6b7cd9ef_77264cuda3std6ranges3__45__cpo4swapE)
_ZN39_INTERNAL_a2b3dc3b_4_k_cu_6b7cd9ef_77264cuda3std6ranges3__45__cpo4swapE:
	.zero		1
.L_10:


//--------------------- .nv.constant0._ZN7cutlass13device_kernelINS_4gemm6kernel13GemmUniversalIN4cute5tupleIJiiiiEEENS1_10collective13CollectiveMmaINS1_35MainloopSm100TmaUmmaWarpSpecializedILi5ELi2ELi4ENS5_IJNS4_1CILi2EEESB_NSA_ILi1EEEEEEEENS5_IJNSA_ILi128EEENSA_ILi64EEESF_EEENS_6half_tENS5_IJlSC_lEEESI_SJ_NS4_8TiledMMAINS4_8MMA_AtomIJNS4_26SM100_MMA_F16BF16_2x1SM_SSISI_SI_fLi128ELi64ELNS4_4UMMA5MajorE0ELSO_0ELNSN_7ScaleInE0ELSP_0EEEEEENS4_6LayoutINS5_IJSC_SC_SC_EEENS5_IJNSA_ILi0EEESU_SU_EEEEENS5_IJNS4_10UnderscoreESX_SX_EEEEENS4_28SM100_TMA_2SM_LOAD_MULTICASTENS4_14ComposedLayoutINS4_7SwizzleILi3ELi4ELi3EEENS4_18smem_ptr_flag_bitsILi16EEENSS_INS5_IJNSA_ILi8EEESG_EEENS5_IJSG_SC_EEEEEEEvNS4_8identityENS4_18SM100_TMA_2SM_LOADES1A_vS1B_EENS_8epilogue10collective18CollectiveEpilogueINS1E_23Sm100TmaWarpSpecializedILi3ELi2ELi16ELb1ELb0EEEJNS5_IJSG_SG_SF_EEENS5_IJNSS_ISG_SC_EENSS_INS5_IJNSA_ILi16EEESB_EEENS5_IJSC_NSA_ILi32EEEEEEEEEEESI_SJ_SI_SJ_NS1E_6fusion15FusionCallbacksIS1I_NS1R_17LinearCombinationISI_fSI_fLNS_15FloatRoundStyleE2EEES1J_S1Q_JEEENS4_5SM1004TMEM4LOAD26SM100_TMEM_LOAD_32dp32b16xENS4_13SM90_TMA_LOADENS11_INS12_ILi1ELi4ELi3EEES15_NSS_INS5_IJS16_S1L_EEENS5_IJS1L_SC_EEEEEEENS4_39AutoVectorizingCopyWithAssumedAlignmentILi128EEENS4_14SM90_TMA_STOREES26_S28_S28_EEEvvEEEEvNT_6ParamsE --------------------------
	.section	.nv.constant0._ZN7cutlass13device_kernelINS_4gemm6kernel13GemmUniversalIN4cute5tupleIJiiiiEEENS1_10collective13CollectiveMmaINS1_35MainloopSm100TmaUmmaWarpSpecializedILi5ELi2ELi4ENS5_IJNS4_1CILi2EEESB_NSA_ILi1EEEEEEEENS5_IJNSA_ILi128EEENSA_ILi64EEESF_EEENS_6half_tENS5_IJlSC_lEEESI_SJ_NS4_8TiledMMAINS4_8MMA_AtomIJNS4_26SM100_MMA_F16BF16_2x1SM_SSISI_SI_fLi128ELi64ELNS4_4UMMA5MajorE0ELSO_0ELNSN_7ScaleInE0ELSP_0EEEEEENS4_6LayoutINS5_IJSC_SC_SC_EEENS5_IJNSA_ILi0EEESU_SU_EEEEENS5_IJNS4_10UnderscoreESX_SX_EEEEENS4_28SM100_TMA_2SM_LOAD_MULTICASTENS4_14ComposedLayoutINS4_7SwizzleILi3ELi4ELi3EEENS4_18smem_ptr_flag_bitsILi16EEENSS_INS5_IJNSA_ILi8EEESG_EEENS5_IJSG_SC_EEEEEEEvNS4_8identityENS4_18SM100_TMA_2SM_LOADES1A_vS1B_EENS_8epilogue10collective18CollectiveEpilogueINS1E_23Sm100TmaWarpSpecializedILi3ELi2ELi16ELb1ELb0EEEJNS5_IJSG_SG_SF_EEENS5_IJNSS_ISG_SC_EENSS_INS5_IJNSA_ILi16EEESB_EEENS5_IJSC_NSA_ILi32EEEEEEEEEEESI_SJ_SI_SJ_NS1E_6fusion15FusionCallbacksIS1I_NS1R_17LinearCombinationISI_fSI_fLNS_15FloatRoundStyleE2EEES1J_S1Q_JEEENS4_5SM1004TMEM4LOAD26SM100_TMEM_LOAD_32dp32b16xENS4_13SM90_TMA_LOADENS11_INS12_ILi1ELi4ELi3EEES15_NSS_INS5_IJS16_S1L_EEENS5_IJS1L_SC_EEEEEEENS4_39AutoVectorizingCopyWithAssumedAlignmentILi128EEENS4_14SM90_TMA_STOREES26_S28_S28_EEEvvEEEEvNT_6ParamsE,"a",@progbits
	.sectionflags	@""
	.align	4
.nv.constant0._ZN7cutlass13device_kernelINS_4gemm6kernel13GemmUniversalIN4cute5tupleIJiiiiEEENS1_10collective13CollectiveMmaINS1_35MainloopSm100TmaUmmaWarpSpecializedILi5ELi2ELi4ENS5_IJNS4_1CILi2EEESB_NSA_ILi1EEEEEEEENS5_IJNSA_ILi128EEENSA_ILi64EEESF_EEENS_6half_tENS5_IJlSC_lEEESI_SJ_NS4_8TiledMMAINS4_8MMA_AtomIJNS4_26SM100_MMA_F16BF16_2x1SM_SSISI_SI_fLi128ELi64ELNS4_4UMMA5MajorE0ELSO_0ELNSN_7ScaleInE0ELSP_0EEEEEENS4_6LayoutINS5_IJSC_SC_SC_EEENS5_IJNSA_ILi0EEESU_SU_EEEEENS5_IJNS4_10UnderscoreESX_SX_EEEEENS4_28SM100_TMA_2SM_LOAD_MULTICASTENS4_14ComposedLayoutINS4_7SwizzleILi3ELi4ELi3EEENS4_18smem_ptr_flag_bitsILi16EEENSS_INS5_IJNSA_ILi8EEESG_EEENS5_IJSG_SC_EEEEEEEvNS4_8identityENS4_18SM100_TMA_2SM_LOADES1A_vS1B_EENS_8epilogue10collective18CollectiveEpilogueINS1E_23Sm100TmaWarpSpecializedILi3ELi2ELi16ELb1ELb0EEEJNS5_IJSG_SG_SF_EEENS5_IJNSS_ISG_SC_EENSS_INS5_IJNSA_ILi16EEESB_EEENS5_IJSC_NSA_ILi32EEEEEEEEEEESI_SJ_SI_SJ_NS1E_6fusion15FusionCallbacksIS1I_NS1R_17LinearCombinationISI_fSI_fLNS_15FloatRoundStyleE2EEES1J_S1Q_JEEENS4_5SM1004TMEM4LOAD26SM100_TMEM_LOAD_32dp32b16xENS4_13SM90_TMA_LOADENS11_INS12_ILi1ELi4ELi3EEES15_NSS_INS5_IJS16_S1L_EEENS5_IJS1L_SC_EEEEEEENS4_39AutoVectorizingCopyWithAssumedAlignmentILi128EEENS4_14SM90_TMA_STOREES26_S28_S28_EEEvvEEEEvNT_6ParamsE:
	.zero		2944


//--------------------- SYMBOLS --------------------------

	.type		.nv.reservedSmem.offset0,@object
	.size		.nv.reservedSmem.offset0,0x4
	.type		.nv.reservedSmem.cap,@object
	.size		.nv.reservedSmem.cap,0x4
	.type		__assertfail,@function
